	.target	sm_90a

	.elftype	@"ET_EXEC"


//--------------------- .note.nv.tkinfo           --------------------------
	.section	.note.nv.tkinfo,"",@"SHT_NOTE"
	.sectionflags	@"SHF_NOTE_NV_TKINFO"
	.tkinfo
        /*0018*/ 	.word	0x00000002
        /*0030*/ 	.string	""
        /*0030*/ 	.string	"ptxas"
        /*0030*/ 	.string	"Cuda compilation tools, release 13.0, V13.0.88"
        /*0030*/ 	.string	"Build cuda_13.0.r13.0/compiler.36424714_0"
        /*0030*/ 	.string	"-v  -suppress-debug-info  -lineinfo  -arch sm_90a "



//--------------------- .note.nv.cuinfo           --------------------------
	.section	.note.nv.cuinfo,"",@"SHT_NOTE"
	.sectionflags	@"SHF_NOTE_NV_CUINFO"
        /*0018*/ 	.short	0x0002
        /*001a*/ 	.short	0x005a
        /*001c*/ 	.short	0x0082
	.zero		2


//--------------------- .nv.info                  --------------------------
	.section	.nv.info,"",@"SHT_CUDA_INFO"
	.align	4


	//----- nvinfo : EIATTR_REGCOUNT
	.align		4
        /*0000*/ 	.byte	0x04, 0x2f
        /*0002*/ 	.short	(.L_1 - .L_0)
	.align		4
.L_0:
        /*0004*/ 	.word	index@(gluon_wgmma)
        /*0008*/ 	.word	0x000000ff


	//----- nvinfo : EIATTR_FRAME_SIZE
	.align		4
.L_1:
        /*000c*/ 	.byte	0x04, 0x11
        /*000e*/ 	.short	(.L_3 - .L_2)
	.align		4
.L_2:
        /*0010*/ 	.word	index@(gluon_wgmma)
        /*0014*/ 	.word	0x00000270


	//----- nvinfo : EIATTR_MIN_STACK_SIZE
	.align		4
.L_3:
        /*0018*/ 	.byte	0x04, 0x12
        /*001a*/ 	.short	(.L_5 - .L_4)
	.align		4
.L_4:
        /*001c*/ 	.word	index@(gluon_wgmma)
        /*0020*/ 	.word	0x00000270
.L_5:


//--------------------- .nv.compat                --------------------------
	.section	.nv.compat,"",@"SHT_CUDA_COMPAT_INFO"
	.align	4
        /*0000*/ 	.byte	0x02, 0x09, 0x01, 0x00, 0x02, 0x02, 0x04, 0x00, 0x02, 0x05, 0x05, 0x00, 0x03, 0x07, 0x01, 0x01
        /*0010*/ 	.byte	0x02, 0x03, 0x03, 0x00, 0x02, 0x06, 0x01, 0x00, 0x04, 0x0b, 0x08, 0x00, 0x00, 0x00, 0x00, 0x00
        /*0020*/ 	.byte	0x00, 0x00, 0x00, 0x00


//--------------------- .nv.info.gluon_wgmma      --------------------------
	.section	.nv.info.gluon_wgmma,"",@"SHT_CUDA_INFO"
	.sectionflags	@""
	.align	4


	//----- nvinfo : EIATTR_CUDA_API_VERSION
	.align		4
        /*0000*/ 	.byte	0x04, 0x37
        /*0002*/ 	.short	(.L_7 - .L_6)
.L_6:
        /*0004*/ 	.word	0x00000082


	//----- nvinfo : EIATTR_KPARAM_INFO
	.align		4
.L_7:
        /*0008*/ 	.byte	0x04, 0x17
        /*000a*/ 	.short	(.L_9 - .L_8)
.L_8:
        /*000c*/ 	.word	0x00000000
        /*0010*/ 	.short	0x000a
        /*0012*/ 	.short	0x0048
        /*0014*/ 	.byte	0x00, 0xf4, 0x21, 0x00


	//----- nvinfo : EIATTR_KPARAM_INFO
	.align		4
.L_9:
        /*0018*/ 	.byte	0x04, 0x17
        /*001a*/ 	.short	(.L_11 - .L_10)
.L_10:
        /*001c*/ 	.word	0x00000000
        /*0020*/ 	.short	0x0009
        /*0022*/ 	.short	0x0040
        /*0024*/ 	.byte	0x00, 0xf4, 0x21, 0x00


	//----- nvinfo : EIATTR_KPARAM_INFO
	.align		4
.L_11:
        /*0028*/ 	.byte	0x04, 0x17
        /*002a*/ 	.short	(.L_13 - .L_12)
.L_12:
        /*002c*/ 	.word	0x00000000
        /*0030*/ 	.short	0x0008
        /*0032*/ 	.short	0x0038
        /*0034*/ 	.byte	0x00, 0xf0, 0x21, 0x00


	//----- nvinfo : EIATTR_KPARAM_INFO
	.align		4
.L_13:
        /*0038*/ 	.byte	0x04, 0x17
        /*003a*/ 	.short	(.L_15 - .L_14)
.L_14:
        /*003c*/ 	.word	0x00000000
        /*0040*/ 	.short	0x0007
        /*0042*/ 	.short	0x0030
        /*0044*/ 	.byte	0x00, 0xf0, 0x21, 0x00


	//----- nvinfo : EIATTR_KPARAM_INFO
	.align		4
.L_15:
        /*0048*/ 	.byte	0x04, 0x17
        /*004a*/ 	.short	(.L_17 - .L_16)
.L_16:
        /*004c*/ 	.word	0x00000000
        /*0050*/ 	.short	0x0006
        /*0052*/ 	.short	0x0028
        /*0054*/ 	.byte	0x00, 0xf0, 0x21, 0x00


	//----- nvinfo : EIATTR_KPARAM_INFO
	.align		4
.L_17:
        /*0058*/ 	.byte	0x04, 0x17
        /*005a*/ 	.short	(.L_19 - .L_18)
.L_18:
        /*005c*/ 	.word	0x00000000
        /*0060*/ 	.short	0x0005
        /*0062*/ 	.short	0x0020
        /*0064*/ 	.byte	0x00, 0xf0, 0x11, 0x00


	//----- nvinfo : EIATTR_KPARAM_INFO
	.align		4
.L_19:
        /*0068*/ 	.byte	0x04, 0x17
        /*006a*/ 	.short	(.L_21 - .L_20)
.L_20:
        /*006c*/ 	.word	0x00000000
        /*0070*/ 	.short	0x0004
        /*0072*/ 	.short	0x001c
        /*0074*/ 	.byte	0x00, 0xf0, 0x11, 0x00


	//----- nvinfo : EIATTR_KPARAM_INFO
	.align		4
.L_21:
        /*0078*/ 	.byte	0x04, 0x17
        /*007a*/ 	.short	(.L_23 - .L_22)
.L_22:
        /*007c*/ 	.word	0x00000000
        /*0080*/ 	.short	0x0003
        /*0082*/ 	.short	0x0018
        /*0084*/ 	.byte	0x00, 0xf0, 0x11, 0x00


	//----- nvinfo : EIATTR_KPARAM_INFO
	.align		4
.L_23:
        /*0088*/ 	.byte	0x04, 0x17
        /*008a*/ 	.short	(.L_25 - .L_24)
.L_24:
        /*008c*/ 	.word	0x00000000
        /*0090*/ 	.short	0x0002
        /*0092*/ 	.short	0x0010
        /*0094*/ 	.byte	0x00, 0xf4, 0x21, 0x00


	//----- nvinfo : EIATTR_KPARAM_INFO
	.align		4
.L_25:
        /*0098*/ 	.byte	0x04, 0x17
        /*009a*/ 	.short	(.L_27 - .L_26)
.L_26:
        /*009c*/ 	.word	0x00000000
        /*00a0*/ 	.short	0x0001
        /*00a2*/ 	.short	0x0008
        /*00a4*/ 	.byte	0x00, 0xf4, 0x21, 0x00


	//----- nvinfo : EIATTR_KPARAM_INFO
	.align		4
.L_27:
        /*00a8*/ 	.byte	0x04, 0x17
        /*00aa*/ 	.short	(.L_29 - .L_28)
.L_28:
        /*00ac*/ 	.word	0x00000000
        /*00b0*/ 	.short	0x0000
        /*00b2*/ 	.short	0x0000
        /*00b4*/ 	.byte	0x00, 0xf4, 0x21, 0x00


	//----- nvinfo : EIATTR_SPARSE_MMA_MASK
	.align		4
.L_29:
        /*00b8*/ 	.byte	0x03, 0x50
        /*00ba*/ 	.short	0x0000


	//----- nvinfo : EIATTR_MAXREG_COUNT
	.align		4
        /*00bc*/ 	.byte	0x03, 0x1b
        /*00be*/ 	.short	0x00ff


	//----- nvinfo : EIATTR_NUM_BARRIERS
	.align		4
        /*00c0*/ 	.byte	0x02, 0x4c
        /*00c2*/ 	.byte	0x01
	.zero		1


	//----- nvinfo : EIATTR_ANNOTATIONS
	.align		4
        /*00c4*/ 	.byte	0x04, 0x55
        /*00c6*/ 	.short	(.L_31 - .L_30)


	//   ....[0]....
.L_30:
        /*00c8*/ 	.word	0x00000001
        /*00cc*/ 	.byte	0xa0, 0x10, 0x00, 0x00, 0x01, 0x00, 0x00, 0x00, 0xf0, 0x11, 0x00, 0x00, 0x01, 0x00, 0x00, 0x00
        /* <DEDUP_REMOVED lines=272> */
        /*11dc*/ 	.byte	0xd0, 0x41, 0x00, 0x00, 0x01, 0x00, 0x00, 0x00, 0xe0, 0x41, 0x00, 0x00


	//----- nvinfo : EIATTR_MERCURY_ISA_VERSION
	.align		4
.L_31:
        /*11e8*/ 	.byte	0x03, 0x5f
        /*11ea*/ 	.short	0x0101


	//----- nvinfo : EIATTR_INT_WARP_WIDE_INSTR_OFFSETS
	.align		4
        /*11ec*/ 	.byte	0x04, 0x31
        /*11ee*/ 	.short	(.L_33 - .L_32)


	//   ....[0]....
.L_32:
        /*11f0*/ 	.word	0x00001220


	//   ....[1]....
        /*11f4*/ 	.word	0x00001240


	//   ....[2]....
        /*11f8*/ 	.word	0x00001300


	//   ....[3]....
        /*11fc*/ 	.word	0x00002be0


	//   ....[4]....
        /*1200*/ 	.word	0x00002bf0


	//   ....[5]....
        /*1204*/ 	.word	0x00002c60


	//   ....[6]....
        /*1208*/ 	.word	0x00002c70


	//   ....[7]....
        /*120c*/ 	.word	0x000049e0


	//   ....[8]....
        /*1210*/ 	.word	0x000049f0


	//----- nvinfo : EIATTR_COOP_GROUP_MASK_REGIDS
	.align		4
.L_33:
        /*1214*/ 	.byte	0x04, 0x29
        /*1216*/ 	.short	(.L_35 - .L_34)


	//   ....[0]....
.L_34:
        /*1218*/ 	.word	0xffffffff


	//   ....[1]....
        /*121c*/ 	.word	0xffffffff


	//   ....[2]....
        /*1220*/ 	.word	0xffffffff


	//----- nvinfo : EIATTR_COOP_GROUP_INSTR_OFFSETS
	.align		4
.L_35:
        /*1224*/ 	.byte	0x04, 0x28
        /*1226*/ 	.short	(.L_37 - .L_36)


	//   ....[0]....
.L_36:
        /*1228*/ 	.word	0x00000150


	//   ....[1]....
        /*122c*/ 	.word	0x000006f0


	//   ....[2]....
        /*1230*/ 	.word	0x00000cc0


	//----- nvinfo : EIATTR_MBARRIER_INSTR_OFFSETS
	.align		4
.L_37:
        /*1234*/ 	.byte	0x04, 0x39
        /*1236*/ 	.short	(.L_39 - .L_38)


	//   ....[0]....
.L_38:
        /*1238*/ 	.word	0x00001d30
        /*123c*/ 	.word	0x000000ff
        /*1240*/ 	.word	0x00008000
        /*1244*/ 	.short	0x0100
        /*1246*/ 	.byte	0x10
	.zero		1


	//   ....[1]....
        /*1248*/ 	.word	0x00001ee0
        /*124c*/ 	.word	0x000000ff
        /*1250*/ 	.word	0x00008008
        /*1254*/ 	.short	0x0100
        /*1256*/ 	.byte	0x10
	.zero		1


	//   ....[2]....
        /*1258*/ 	.word	0x00002d20
        /*125c*/ 	.word	0x000000ff
        /*1260*/ 	.word	0x00008000
        /*1264*/ 	.short	0x010a
        /*1266*/ 	.byte	0x16
	.zero		1


	//   ....[3]....
        /*1268*/ 	.word	0x00003930
        /*126c*/ 	.word	0x000000ff
        /*1270*/ 	.word	0x00008000
        /*1274*/ 	.short	0x0108
        /*1276*/ 	.byte	0x10
	.zero		1


	//   ....[4]....
        /*1278*/ 	.word	0x000039c0
        /*127c*/ 	.word	0x000000ff
        /*1280*/ 	.word	0x00008008
        /*1284*/ 	.short	0x0108
        /*1286*/ 	.byte	0x10
	.zero		1


	//   ....[5]....
        /*1288*/ 	.word	0x000053d0
        /*128c*/ 	.word	0x000000ff
        /*1290*/ 	.word	0x00008000
        /*1294*/ 	.short	0x010a
        /*1296*/ 	.byte	0x16
	.zero		1


	//----- nvinfo : EIATTR_NUM_MBARRIERS
	.align		4
.L_39:
        /*1298*/ 	.byte	0x03, 0x38
        /*129a*/ 	.short	0x0002


	//----- nvinfo : EIATTR_EXIT_INSTR_OFFSETS
	.align		4
        /*129c*/ 	.byte	0x04, 0x1c
        /*129e*/ 	.short	(.L_41 - .L_40)


	//   ....[0]....
.L_40:
        /*12a0*/ 	.word	0x000053c0


	//----- nvinfo : EIATTR_REQNTID
	.align		4
.L_41:
        /*12a4*/ 	.byte	0x04, 0x10
        /*12a6*/ 	.short	(.L_43 - .L_42)
.L_42:
        /*12a8*/ 	.word	0x00000100
        /*12ac*/ 	.word	0x00000001
        /*12b0*/ 	.word	0x00000001


	//----- nvinfo : EIATTR_CRS_STACK_SIZE
	.align		4
.L_43:
        /*12b4*/ 	.byte	0x04, 0x1e
        /*12b6*/ 	.short	(.L_45 - .L_44)
.L_44:
        /*12b8*/ 	.word	0x00000000


	//----- nvinfo : EIATTR_CBANK_PARAM_SIZE
	.align		4
.L_45:
        /*12bc*/ 	.byte	0x03, 0x19
        /*12be*/ 	.short	0x0050


	//----- nvinfo : EIATTR_PARAM_CBANK
	.align		4
        /*12c0*/ 	.byte	0x04, 0x0a
        /*12c2*/ 	.short	(.L_47 - .L_46)
	.align		4
.L_46:
        /*12c4*/ 	.word	index@(.nv.constant0.gluon_wgmma)
        /*12c8*/ 	.short	0x0210
        /*12ca*/ 	.short	0x0050


	//----- nvinfo : EIATTR_SW_WAR
	.align		4
.L_47:
        /*12cc*/ 	.byte	0x04, 0x36
        /*12ce*/ 	.short	(.L_49 - .L_48)
.L_48:
        /*12d0*/ 	.word	0x00000008
.L_49:


//--------------------- .nv.callgraph             --------------------------
	.section	.nv.callgraph,"",@"SHT_CUDA_CALLGRAPH"
	.align	4
	.sectionentsize	8
	.align		4
        /*0000*/ 	.word	0x00000000
	.align		4
        /*0004*/ 	.word	0xffffffff
	.align		4
        /*0008*/ 	.word	0x00000000
	.align		4
        /*000c*/ 	.word	0xfffffffe
	.align		4
        /*0010*/ 	.word	0x00000000
	.align		4
        /*0014*/ 	.word	0xfffffffd
	.align		4
        /*0018*/ 	.word	0x00000000
	.align		4
        /*001c*/ 	.word	0xfffffffc


//--------------------- .text.gluon_wgmma         --------------------------
	.section	.text.gluon_wgmma,"ax",@progbits
	.align	128
        .global         gluon_wgmma
        .type           gluon_wgmma,@function
        .size           gluon_wgmma,(.L_x_53 - gluon_wgmma)
        .other          gluon_wgmma,@"STO_CUDA_ENTRY STV_DEFAULT"
gluon_wgmma:
.text.gluon_wgmma:
[----:B------:R-:W1:Y:S01]  /*0000*/  LDC R1, c[0x0][0x28] ;  /* 0x00000a00ff017b82 */ /* 0x000e620000000800 */
[----:B------:R-:W2:Y:S07]  /*0010*/  S2R R7, SR_TID.X ;  /* 0x0000000000077919 */ /* 0x000eae0000002100 */
[----:B------:R-:W3:Y:S01]  /*0020*/  S2UR UR4, SR_CgaCtaId ;  /* 0x00000000000479c3 */ /* 0x000ee20000008800 */
[----:B------:R-:W-:Y:S01]  /*0030*/  UMOV UR16, 0x400 ;  /* 0x0000040000107882 */ /* 0x000fe20000000000 */
[----:B------:R-:W-:Y:S01]  /*0040*/  ULDC UR6, c[0x0][0xc] ;  /* 0x0000030000067ab9 */ /* 0x000fe20000000800 */
[----:B------:R-:W-:Y:S01]  /*0050*/  ULDC.64 UR26, c[0x0][0x250] ;  /* 0x00009400001a7ab9 */ /* 0x000fe20000000a00 */
[----:B------:R-:W-:Y:S01]  /*0060*/  BSSY B0, `(.L_x_0) ;  /* 0x000001f000007945 */ /* 0x000fe20003800000 */
[----:B-1----:R-:W-:-:S03]  /*0070*/  VIADD R1, R1, 0xfffffd90 ;  /* 0xfffffd9001017836 */ /* 0x002fc60000000000 */
[----:B------:R-:W1:Y:S08]  /*0080*/  LDC R12, c[0x0][0x230] ;  /* 0x00008c00ff0c7b82 */ /* 0x000e700000000800 */
[----:B------:R-:W-:Y:S08]  /*0090*/  S2UR UR29, SR_CTAID.Y ;  /* 0x00000000001d79c3 */ /* 0x000ff00000002600 */
[----:B------:R-:W4:Y:S01]  /*00a0*/  S2UR UR5, SR_CTAID.Z ;  /* 0x00000000000579c3 */ /* 0x000f220000002700 */
[----:B---3--:R-:W-:-:S03]  /*00b0*/  ULEA UR16, UR4, UR16, 0x18 ;  /* 0x0000001004107291 */ /* 0x008fc6000f8ec03f */
[----:B------:R-:W-:Y:S01]  /*00c0*/  ULDC UR4, c[0x0][0x10] ;  /* 0x0000040000047ab9 */ /* 0x000fe20000000800 */
[----:B--2---:R-:W-:-:S03]  /*00d0*/  LOP3.LUT R2, R7, 0xff, RZ, 0xc0, !PT ;  /* 0x000000ff07027812 */ /* 0x004fc600078ec0ff */
[----:B------:R-:W2:Y:S01]  /*00e0*/  S2UR UR28, SR_CTAID.X ;  /* 0x00000000001c79c3 */ /* 0x000ea20000002500 */
[----:B-1----:R-:W-:Y:S01]  /*00f0*/  VIADD R6, R12, 0xffffffff ;  /* 0xffffffff0c067836 */ /* 0x002fe20000000000 */
[C---:B------:R-:W-:Y:S02]  /*0100*/  ISETP.GE.U32.AND P0, PT, R2.reuse, 0x20, PT ;  /* 0x000000200200780c */ /* 0x040fe40003f06070 */
[C---:B------:R-:W-:Y:S02]  /*0110*/  ISETP.NE.U32.AND P2, PT, R2.reuse, RZ, PT ;  /* 0x000000ff0200720c */ /* 0x040fe40003f45070 */
[----:B------:R-:W-:Y:S02]  /*0120*/  LEA R0, R2, UR16, 0x2 ;  /* 0x0000001002007c11 */ /* 0x000fe4000f8e10ff */
[----:B------:R-:W1:Y:S07]  /*0130*/  LDC R8, c[0x0][0x228] ;  /* 0x00008a00ff087b82 */ /* 0x000e6e0000000800 */
[----:B------:R3:W-:Y:S01]  /*0140*/  @!P0 STS [R0], RZ ;  /* 0x000000ff00008388 */ /* 0x0007e20000000800 */
[----:B------:R-:W-:-:S03]  /*0150*/  NOP ;  /* 0x0000000000007918 */ /* 0x000fc60000000000 */
[----:B------:R3:W-:Y:S01]  /*0160*/  @!P2 STS [UR16+0x20], R6 ;  /* 0x00002006ff00a988 */ /* 0x0007e20008000810 */
[----:B----4-:R-:W-:-:S04]  /*0170*/  UIMAD UR4, UR5, UR4, UR29 ;  /* 0x00000004050472a4 */ /* 0x010fc8000f8e021d */
[----:B--2---:R-:W-:-:S04]  /*0180*/  UIMAD UR4, UR4, UR6, UR28 ;  /* 0x00000006040472a4 */ /* 0x004fc8000f8e021c */
[----:B------:R-:W-:Y:S01]  /*0190*/  UIMAD UR5, UR4, 0x180, URZ ;  /* 0x00000180040578a4 */ /* 0x000fe2000f8e023f */
[----:B-1----:R-:W-:Y:S02]  /*01a0*/  VIADD R8, R8, 0xffffffff ;  /* 0xffffffff08087836 */ /* 0x002fe40000000000 */
[----:B------:R-:W-:Y:S01]  /*01b0*/  UMOV UR4, URZ ;  /* 0x0000003f00047c82 */ /* 0x000fe20008000000 */
[----:B------:R-:W-:-:S04]  /*01c0*/  UIADD3 UR18, UP0, UR5, UR26, URZ ;  /* 0x0000001a05127290 */ /* 0x000fc8000ff1e03f */
[----:B------:R-:W-:Y:S01]  /*01d0*/  ULEA.HI.X.SX32 UR19, UR5, UR27, 0x1, UP0 ;  /* 0x0000001b05137291 */ /* 0x000fe200080f0e3f */
[----:B---3--:R-:W-:Y:S11]  /*01e0*/  @P2 BRA `(.L_x_1) ;  /* 0x0000000000182947 */ /* 0x008ff60003800000 */
[----:B------:R-:W1:Y:S01]  /*01f0*/  LDS R3, [UR16+0x8] ;  /* 0x00000810ff037984 */ /* 0x000e620008000800 */
[----:B------:R-:W2:Y:S01]  /*0200*/  LDC.64 R10, c[0x0][0x210] ;  /* 0x00008400ff0a7b82 */ /* 0x000ea20000000a00 */
[----:B------:R-:W-:Y:S02]  /*0210*/  IMAD.MOV.U32 R4, RZ, RZ, 0x70 ;  /* 0x00000070ff047424 */ /* 0x000fe400078e00ff */
[----:B--2---:R2:W-:Y:S03]  /*0220*/  STS.64 [UR16], R10 ;  /* 0x0000000aff007988 */ /* 0x0045e60008000a10 */
[----:B-1----:R-:W-:-:S05]  /*0230*/  LOP3.LUT R3, R3, 0x10, R4, 0xd8, !PT ;  /* 0x0000001003037812 */ /* 0x002fca00078ed804 */
[----:B------:R2:W-:Y:S02]  /*0240*/  STS [UR16+0x8], R3 ;  /* 0x00000803ff007988 */ /* 0x0005e40008000810 */
.L_x_1:
[----:B------:R-:W-:Y:S05]  /*0250*/  BSYNC B0 ;  /* 0x0000000000007941 */ /* 0x000fea0003800000 */
.L_x_0:
[----:B------:R-:W-:Y:S04]  /*0260*/  BSSY B0, `(.L_x_2) ;  /* 0x000000a000007945 */ /* 0x000fe80003800000 */
[----:B------:R-:W-:Y:S05]  /*0270*/  @P2 BRA `(.L_x_3) ;  /* 0x0000000000202947 */ /* 0x000fea0003800000 */
[----:B--2---:R-:W1:Y:S01]  /*0280*/  LDS R3, [UR16+0x34] ;  /* 0x00003410ff037984 */ /* 0x004e620008000800 */
[----:B------:R-:W-:Y:S02]  /*0290*/  IMAD.MOV.U32 R4, RZ, RZ, 0x1f000000 ;  /* 0x1f000000ff047424 */ /* 0x000fe400078e00ff */
[----:B------:R-:W-:Y:S01]  /*02a0*/  @!P2 IMAD.MOV.U32 R5, RZ, RZ, 0xff ;  /* 0x000000ffff05a424 */ /* 0x000fe200078e00ff */
[----:B------:R-:W2:Y:S02]  /*02b0*/  @!P2 LDS R10, [UR16+0x38] ;  /* 0x00003810ff0aa984 */ /* 0x000ea40008000800 */
[----:B-1----:R-:W-:Y:S02]  /*02c0*/  LOP3.LUT R3, R3, 0xff000000, R4, 0xb8, !PT ;  /* 0xff00000003037812 */ /* 0x002fe400078eb804 */
[----:B--2---:R-:W-:-:S03]  /*02d0*/  @!P2 LOP3.LUT R4, R10, 0xff, R5, 0xb8, !PT ;  /* 0x000000ff0a04a812 */ /* 0x004fc600078eb805 */
[----:B------:R1:W-:Y:S04]  /*02e0*/  STS [UR16+0x34], R3 ;  /* 0x00003403ff007988 */ /* 0x0003e80008000810 */
[----:B------:R1:W-:Y:S02]  /*02f0*/  @!P2 STS [UR16+0x38], R4 ;  /* 0x00003804ff00a988 */ /* 0x0003e40008000810 */
.L_x_3:
[----:B------:R-:W-:Y:S05]  /*0300*/  BSYNC B0 ;  /* 0x0000000000007941 */ /* 0x000fea0003800000 */
.L_x_2:
[----:B------:R-:W-:Y:S04]  /*0310*/  BSSY B0, `(.L_x_4) ;  /* 0x000000a000007945 */ /* 0x000fe80003800000 */
[----:B------:R-:W-:Y:S05]  /*0320*/  @P2 BRA `(.L_x_5) ;  /* 0x0000000000202947 */ /* 0x000fea0003800000 */
[----:B-12---:R-:W1:Y:S01]  /*0330*/  LDS R3, [UR16+0x1c] ;  /* 0x00001c10ff037984 */ /* 0x006e620008000800 */
[----:B------:R-:W2:Y:S03]  /*0340*/  LDC.64 R4, c[0x0][0x238] ;  /* 0x00008e00ff047b82 */ /* 0x000ea60000000a00 */
[----:B------:R3:W-:Y:S01]  /*0350*/  STS [UR16+0x24], R8 ;  /* 0x00002408ff007988 */ /* 0x0007e20008000810 */
[--C-:B--2---:R-:W-:Y:S02]  /*0360*/  SHF.R.U32.HI R10, RZ, 0x4, R5.reuse ;  /* 0x00000004ff0a7819 */ /* 0x104fe40000011605 */
[----:B------:R-:W-:-:S05]  /*0370*/  SHF.R.U64 R4, R4, 0x4, R5 ;  /* 0x0000000404047819 */ /* 0x000fca0000001205 */
[----:B------:R3:W-:Y:S01]  /*0380*/  STS [UR16+0xc], R4 ;  /* 0x00000c04ff007988 */ /* 0x0007e20008000810 */
[----:B-1----:R-:W-:-:S05]  /*0390*/  LOP3.LUT R3, R3, 0xf, R10, 0xb8, !PT ;  /* 0x0000000f03037812 */ /* 0x002fca00078eb80a */
[----:B------:R3:W-:Y:S02]  /*03a0*/  STS [UR16+0x1c], R3 ;  /* 0x00001c03ff007988 */ /* 0x0007e40008000810 */
.L_x_5:
[----:B------:R-:W-:Y:S05]  /*03b0*/  BSYNC B0 ;  /* 0x0000000000007941 */ /* 0x000fea0003800000 */
.L_x_4:
[----:B------:R-:W-:Y:S04]  /*03c0*/  BSSY B1, `(.L_x_6) ;  /* 0x000001d000017945 */ /* 0x000fe80003800000 */
[----:B------:R-:W-:Y:S04]  /*03d0*/  BSSY B0, `(.L_x_7) ;  /* 0x0000018000007945 */ /* 0x000fe80003800000 */
[----:B------:R-:W-:Y:S05]  /*03e0*/  @P2 BRA `(.L_x_8) ;  /* 0x00000000001c2947 */ /* 0x000fea0003800000 */
[----:B-123--:R-:W1:Y:S02]  /*03f0*/  LDS R3, [UR16+0x34] ;  /* 0x00003410ff037984 */ /* 0x00ee640008000800 */
[----:B-1----:R-:W-:-:S05]  /*0400*/  LOP3.LUT R3, R3, 0x7, RZ, 0xb8, !PT ;  /* 0x0000000703037812 */ /* 0x002fca00078eb8ff */
[----:B------:R1:W-:Y:S01]  /*0410*/  STS [UR16+0x34], R3 ;  /* 0x00003403ff007988 */ /* 0x0003e20008000810 */
[----:B------:R-:W-:Y:S05]  /*0420*/  @P2 BRA `(.L_x_9) ;  /* 0x00000000001c2947 */ /* 0x000fea0003800000 */
[----:B-1----:R-:W1:Y:S02]  /*0430*/  LDS R3, [UR16+0x34] ;  /* 0x00003410ff037984 */ /* 0x002e640008000800 */
[----:B-1----:R-:W-:-:S05]  /*0440*/  LOP3.LUT R3, R3, 0x38, RZ, 0xb8, !PT ;  /* 0x0000003803037812 */ /* 0x002fca00078eb8ff */
[----:B------:R4:W-:Y:S02]  /*0450*/  STS [UR16+0x34], R3 ;  /* 0x00003403ff007988 */ /* 0x0009e40008000810 */
.L_x_8:
[----:B------:R-:W-:Y:S05]  /*0460*/  @P2 BRA `(.L_x_10) ;  /* 0x00000000001c2947 */ /* 0x000fea0003800000 */
[----:B-1234-:R-:W1:Y:S02]  /*0470*/  LDS R3, [UR16+0x8] ;  /* 0x00000810ff037984 */ /* 0x01ee640008000800 */
[----:B-1----:R-:W-:-:S05]  /*0480*/  LOP3.LUT R3, R3, 0x780, RZ, 0xb8, !PT ;  /* 0x0000078003037812 */ /* 0x002fca00078eb8ff */
[----:B------:R2:W-:Y:S02]  /*0490*/  STS [UR16+0x8], R3 ;  /* 0x00000803ff007988 */ /* 0x0005e40008000810 */
.L_x_9:
[----:B------:R-:W-:Y:S05]  /*04a0*/  @P2 BRA `(.L_x_11) ;  /* 0x0000000000282947 */ /* 0x000fea0003800000 */
[----:B-12---:R-:W1:Y:S02]  /*04b0*/  LDS R3, [UR16+0x8] ;  /* 0x00000810ff037984 */ /* 0x006e640008000800 */
[----:B-1----:R-:W-:-:S05]  /*04c0*/  LOP3.LUT R3, R3, 0x1800, RZ, 0xb8, !PT ;  /* 0x0000180003037812 */ /* 0x002fca00078eb8ff */
[----:B------:R1:W-:Y:S02]  /*04d0*/  STS [UR16+0x8], R3 ;  /* 0x00000803ff007988 */ /* 0x0003e40008000810 */
.L_x_10:
[----:B------:R-:W-:Y:S05]  /*04e0*/  @P2 BREAK B0 ;  /* 0x0000000000002942 */ /* 0x000fea0003800000 */
[----:B------:R-:W-:Y:S05]  /*04f0*/  @P2 BRA `(.L_x_12) ;  /* 0x0000000000242947 */ /* 0x000fea0003800000 */
[----:B-1-3--:R-:W1:Y:S01]  /*0500*/  LDS R4, [UR16+0x8] ;  /* 0x00000810ff047984 */ /* 0x00ae620008000800 */
[----:B--2-4-:R-:W-:-:S05]  /*0510*/  IMAD.MOV.U32 R3, RZ, RZ, 0x6000 ;  /* 0x00006000ff037424 */ /* 0x014fca00078e00ff */
[----:B-1----:R-:W-:-:S04]  /*0520*/  LOP3.LUT R3, R4, 0x2000, R3, 0xd8, !PT ;  /* 0x0000200004037812 */ /* 0x002fc800078ed803 */
[----:B------:R-:W-:-:S05]  /*0530*/  LOP3.LUT R3, R3, 0x400000, RZ, 0xb8, !PT ;  /* 0x0040000003037812 */ /* 0x000fca00078eb8ff */
[----:B------:R3:W-:Y:S02]  /*0540*/  STS [UR16+0x8], R3 ;  /* 0x00000803ff007988 */ /* 0x0007e40008000810 */
.L_x_11:
[----:B------:R-:W-:Y:S05]  /*0550*/  BSYNC B0 ;  /* 0x0000000000007941 */ /* 0x000fea0003800000 */
.L_x_7:
[----:B-123--:R-:W1:Y:S02]  /*0560*/  @!P2 LDS R3, [UR16+0x8] ;  /* 0x00000810ff03a984 */ /* 0x00ee640008000800 */
[----:B-1----:R-:W-:-:S05]  /*0570*/  @!P2 LOP3.LUT R3, R3, 0x8000, RZ, 0xb8, !PT ;  /* 0x000080000303a812 */ /* 0x002fca00078eb8ff */
[----:B------:R1:W-:Y:S02]  /*0580*/  @!P2 STS [UR16+0x8], R3 ;  /* 0x00000803ff00a988 */ /* 0x0003e40008000810 */
.L_x_12:
[----:B------:R-:W-:Y:S05]  /*0590*/  BSYNC B1 ;  /* 0x0000000000017941 */ /* 0x000fea0003800000 */
.L_x_6:
[----:B------:R-:W-:Y:S05]  /*05a0*/  WARPSYNC.ALL ;  /* 0x0000000000007948 */ /* 0x000fea0003800000 */
[----:B------:R-:W-:Y:S05]  /*05b0*/  @P0 BRA `(.L_x_13) ;  /* 0x0000000000280947 */ /* 0x000fea0003800000 */
[----:B-1234-:R-:W1:Y:S01]  /*05c0*/  S2R R3, SR_LANEID ;  /* 0x0000000000037919 */ /* 0x01ee620000000000 */
[----:B------:R-:W-:Y:S05]  /*05d0*/  WARPSYNC.ALL ;  /* 0x0000000000007948 */ /* 0x000fea0003800000 */
[----:B-1----:R-:W-:-:S05]  /*05e0*/  IMAD.SHL.U32 R3, R3, 0x4, RZ ;  /* 0x0000000403037824 */ /* 0x002fca00078e00ff */
[----:B------:R-:W1:Y:S01]  /*05f0*/  LDS R9, [R3+UR16] ;  /* 0x0000001003097984 */ /* 0x000e620008000800 */
[----:B------:R-:W-:-:S05]  /*0600*/  IADD3 R4, P1, R3, UR18, RZ ;  /* 0x0000001203047c10 */ /* 0x000fca000ff3e0ff */
[----:B------:R-:W-:-:S05]  /*0610*/  IMAD.X R5, RZ, RZ, UR19, P1 ;  /* 0x00000013ff057e24 */ /* 0x000fca00088e06ff */
[----:B-1----:R1:W5:Y:S01]  /*0620*/  ATOMG.E.EXCH.STRONG.GPU PT, RZ, [R4], R9 ;  /* 0x0000000904ff73a8 */ /* 0x00236200041ee100 */
[----:B------:R-:W-:-:S04]  /*0630*/  DEPBAR {5,4,3,2,1,0} ;  /* 0x0000003f0000791a */ /* 0x000fc80000000000 */
[----:B------:R1:W-:Y:S01]  /*0640*/  UTMACCTL.IV [UR18] ;  /* 0x00000000120079b9 */ /* 0x0003e20008000000 */
[----:B------:R-:W-:Y:S01]  /*0650*/  NOP ;  /* 0x0000000000007918 */ /* 0x000fe20000000000 */
.L_x_13:
[----:B------:R-:W-:Y:S05]  /*0660*/  @P0 BRA `(.L_x_14) ;  /* 0x00000000000c0947 */ /* 0x000fea0003800000 */
[----:B------:R0:W-:Y:S01]  /*0670*/  UTMACMDFLUSH ;  /* 0x00000000000079b7 */ /* 0x0001e20000000000 */
[----:B------:R-:W-:Y:S05]  /*0680*/  @P0 BRA `(.L_x_14) ;  /* 0x0000000000040947 */ /* 0x000fea0003800000 */
[----:B------:R-:W-:-:S04]  /*0690*/  DEPBAR.LE SB0, 0x0 ;  /* 0x000080000000791a */ /* 0x000fc80000000000 */
.L_x_14:
[----:B------:R-:W-:Y:S05]  /*06a0*/  WARPSYNC.ALL ;  /* 0x0000000000007948 */ /* 0x000fea0003800000 */
[----:B-----5:R-:W-:Y:S06]  /*06b0*/  BAR.SYNC.DEFER_BLOCKING 0x0 ;  /* 0x0000000000007b1d */ /* 0x020fec0000010000 */
[----:B------:R-:W-:Y:S02]  /*06c0*/  BSSY B1, `(.L_x_15) ;  /* 0x000000b000017945 */ /* 0x000fe40003800000 */
[----:B------:R-:W-:Y:S06]  /*06d0*/  BAR.SYNC.DEFER_BLOCKING 0x0 ;  /* 0x0000000000007b1d */ /* 0x000fec0000010000 */
[----:B------:R1:W-:Y:S01]  /*06e0*/  @!P0 STS [R0], RZ ;  /* 0x000000ff00008388 */ /* 0x0003e20000000800 */
[----:B------:R-:W-:Y:S01]  /*06f0*/  NOP ;  /* 0x0000000000007918 */ /* 0x000fe20000000000 */
[----:B------:R-:W-:Y:S05]  /*0700*/  @P2 BRA `(.L_x_16) ;  /* 0x0000000000182947 */ /* 0x000fea0003800000 */
[----:B-1234-:R-:W1:Y:S01]  /*0710*/  LDS R3, [UR16+0x8] ;  /* 0x00000810ff037984 */ /* 0x01ee620008000800 */
[----:B------:R-:W2:Y:S01]  /*0720*/  LDC.64 R10, c[0x0][0x218] ;  /* 0x00008600ff0a7b82 */ /* 0x000ea20000000a00 */
[----:B------:R-:W-:Y:S02]  /*0730*/  IMAD.MOV.U32 R4, RZ, RZ, 0x70 ;  /* 0x00000070ff047424 */ /* 0x000fe400078e00ff */
[----:B--2---:R2:W-:Y:S03]  /*0740*/  STS.64 [UR16], R10 ;  /* 0x0000000aff007988 */ /* 0x0045e60008000a10 */
[----:B-1----:R-:W-:-:S05]  /*0750*/  LOP3.LUT R3, R3, 0x10, R4, 0xd8, !PT ;  /* 0x0000001003037812 */ /* 0x002fca00078ed804 */
[----:B------:R2:W-:Y:S02]  /*0760*/  STS [UR16+0x8], R3 ;  /* 0x00000803ff007988 */ /* 0x0005e40008000810 */
.L_x_16:
[----:B-1----:R-:W-:Y:S05]  /*0770*/  BSYNC B1 ;  /* 0x0000000000017941 */ /* 0x002fea0003800000 */
.L_x_15:
[----:B------:R-:W-:Y:S04]  /*0780*/  BSSY B2, `(.L_x_17) ;  /* 0x000000f000027945 */ /* 0x000fe80003800000 */
[----:B------:R-:W-:Y:S04]  /*0790*/  BSSY B1, `(.L_x_18) ;  /* 0x000000c000017945 */ /* 0x000fe80003800000 */
[----:B------:R-:W-:Y:S05]  /*07a0*/  @P2 BRA `(.L_x_19) ;  /* 0x0000000000282947 */ /* 0x000fea0003800000 */
[----:B--234-:R-:W1:Y:S01]  /*07b0*/  LDS R3, [UR16+0x34] ;  /* 0x00003410ff037984 */ /* 0x01ce620008000800 */
[----:B------:R-:W-:Y:S01]  /*07c0*/  IMAD.MOV.U32 R4, RZ, RZ, 0x1f000000 ;  /* 0x1f000000ff047424 */ /* 0x000fe200078e00ff */
[----:B------:R-:W-:Y:S05]  /*07d0*/  @P2 BREAK B1 ;  /* 0x0000000000012942 */ /* 0x000fea0003800000 */
[----:B-1----:R-:W-:-:S05]  /*07e0*/  LOP3.LUT R3, R3, 0xff000000, R4, 0xb8, !PT ;  /* 0xff00000003037812 */ /* 0x002fca00078eb804 */
[----:B------:R1:W-:Y:S01]  /*07f0*/  STS [UR16+0x34], R3 ;  /* 0x00003403ff007988 */ /* 0x0003e20008000810 */
[----:B------:R-:W-:Y:S05]  /*0800*/  @P2 BRA `(.L_x_20) ;  /* 0x0000000000182947 */ /* 0x000fea0003800000 */
[----:B-1----:R-:W1:Y:S01]  /*0810*/  LDS R3, [UR16+0x38] ;  /* 0x00003810ff037984 */ /* 0x002e620008000800 */
[----:B------:R-:W-:-:S05]  /*0820*/  IMAD.MOV.U32 R4, RZ, RZ, 0xff ;  /* 0x000000ffff047424 */ /* 0x000fca00078e00ff */
[----:B-1----:R-:W-:-:S05]  /*0830*/  LOP3.LUT R3, R3, 0xff, R4, 0xb8, !PT ;  /* 0x000000ff03037812 */ /* 0x002fca00078eb804 */
[----:B------:R1:W-:Y:S02]  /*0840*/  STS [UR16+0x38], R3 ;  /* 0x00003803ff007988 */ /* 0x0003e40008000810 */
.L_x_19:
[----:B------:R-:W-:Y:S05]  /*0850*/  BSYNC B1 ;  /* 0x0000000000017941 */ /* 0x000fea0003800000 */
.L_x_18:
[----:B------:R1:W-:Y:S02]  /*0860*/  @!P2 STS [UR16+0x20], R6 ;  /* 0x00002006ff00a988 */ /* 0x0003e40008000810 */
.L_x_20:
[----:B------:R-:W-:Y:S05]  /*0870*/  BSYNC B2 ;  /* 0x0000000000027941 */ /* 0x000fea0003800000 */
.L_x_17:
[----:B------:R-:W-:Y:S05]  /*0880*/  WARPSYNC.ALL ;  /* 0x0000000000007948 */ /* 0x000fea0003800000 */
[----:B-1234-:R-:W1:Y:S01]  /*0890*/  LDC R3, c[0x0][0x22c] ;  /* 0x00008b00ff037b82 */ /* 0x01ee620000000800 */
[----:B------:R-:W-:Y:S01]  /*08a0*/  BSSY B2, `(.L_x_21) ;  /* 0x000000b000027945 */ /* 0x000fe20003800000 */
[----:B-1----:R-:W-:-:S03]  /*08b0*/  VIADD R3, R3, 0xffffffff ;  /* 0xffffffff03037836 */ /* 0x002fc60000000000 */
[----:B------:R-:W-:Y:S05]  /*08c0*/  @P2 BRA `(.L_x_22) ;  /* 0x0000000000202947 */ /* 0x000fea0003800000 */
[----:B------:R-:W1:Y:S01]  /*08d0*/  LDS R4, [UR16+0x1c] ;  /* 0x00001c10ff047984 */ /* 0x000e620008000800 */
[----:B------:R-:W2:Y:S03]  /*08e0*/  LDC.64 R10, c[0x0][0x240] ;  /* 0x00009000ff0a7b82 */ /* 0x000ea60000000a00 */
[----:B------:R3:W-:Y:S01]  /*08f0*/  STS [UR16+0x24], R3 ;  /* 0x00002403ff007988 */ /* 0x0007e20008000810 */
[--C-:B--2---:R-:W-:Y:S02]  /*0900*/  SHF.R.U32.HI R9, RZ, 0x4, R11.reuse ;  /* 0x00000004ff097819 */ /* 0x104fe4000001160b */
[----:B------:R-:W-:-:S05]  /*0910*/  SHF.R.U64 R5, R10, 0x4, R11 ;  /* 0x000000040a057819 */ /* 0x000fca000000120b */
[----:B------:R3:W-:Y:S01]  /*0920*/  STS [UR16+0xc], R5 ;  /* 0x00000c05ff007988 */ /* 0x0007e20008000810 */
[----:B-1----:R-:W-:-:S05]  /*0930*/  LOP3.LUT R4, R4, 0xf, R9, 0xb8, !PT ;  /* 0x0000000f04047812 */ /* 0x002fca00078eb809 */
[----:B------:R3:W-:Y:S02]  /*0940*/  STS [UR16+0x1c], R4 ;  /* 0x00001c04ff007988 */ /* 0x0007e40008000810 */
.L_x_22:
[----:B------:R-:W-:Y:S05]  /*0950*/  BSYNC B2 ;  /* 0x0000000000027941 */ /* 0x000fea0003800000 */
.L_x_21:
[----:B------:R-:W-:Y:S04]  /*0960*/  BSSY B3, `(.L_x_23) ;  /* 0x000001d000037945 */ /* 0x000fe80003800000 */
[----:B------:R-:W-:Y:S04]  /*0970*/  BSSY B2, `(.L_x_24) ;  /* 0x0000018000027945 */ /* 0x000fe80003800000 */
[----:B------:R-:W-:Y:S05]  /*0980*/  @P2 BRA `(.L_x_25) ;  /* 0x00000000001c2947 */ /* 0x000fea0003800000 */
[----:B---3--:R-:W1:Y:S02]  /*0990*/  LDS R4, [UR16+0x34] ;  /* 0x00003410ff047984 */ /* 0x008e640008000800 */
[----:B-1----:R-:W-:-:S05]  /*09a0*/  LOP3.LUT R4, R4, 0x7, RZ, 0xb8, !PT ;  /* 0x0000000704047812 */ /* 0x002fca00078eb8ff */
[----:B------:R1:W-:Y:S01]  /*09b0*/  STS [UR16+0x34], R4 ;  /* 0x00003404ff007988 */ /* 0x0003e20008000810 */
[----:B------:R-:W-:Y:S05]  /*09c0*/  @P2 BRA `(.L_x_26) ;  /* 0x00000000001c2947 */ /* 0x000fea0003800000 */
[----:B-1----:R-:W1:Y:S02]  /*09d0*/  LDS R4, [UR16+0x34] ;  /* 0x00003410ff047984 */ /* 0x002e640008000800 */
[----:B-1----:R-:W-:-:S05]  /*09e0*/  LOP3.LUT R4, R4, 0x38, RZ, 0xb8, !PT ;  /* 0x0000003804047812 */ /* 0x002fca00078eb8ff */
[----:B------:R1:W-:Y:S02]  /*09f0*/  STS [UR16+0x34], R4 ;  /* 0x00003404ff007988 */ /* 0x0003e40008000810 */
.L_x_25:
[----:B------:R-:W-:Y:S05]  /*0a00*/  @P2 BRA `(.L_x_27) ;  /* 0x00000000001c2947 */ /* 0x000fea0003800000 */
[----:B-1-3--:R-:W1:Y:S02]  /*0a10*/  LDS R4, [UR16+0x8] ;  /* 0x00000810ff047984 */ /* 0x00ae640008000800 */
[----:B-1----:R-:W-:-:S05]  /*0a20*/  LOP3.LUT R4, R4, 0x780, RZ, 0xb8, !PT ;  /* 0x0000078004047812 */ /* 0x002fca00078eb8ff */
[----:B------:R2:W-:Y:S02]  /*0a30*/  STS [UR16+0x8], R4 ;  /* 0x00000804ff007988 */ /* 0x0005e40008000810 */
.L_x_26:
[----:B------:R-:W-:Y:S05]  /*0a40*/  @P2 BRA `(.L_x_28) ;  /* 0x0000000000282947 */ /* 0x000fea0003800000 */
[----:B-12---:R-:W1:Y:S02]  /*0a50*/  LDS R4, [UR16+0x8] ;  /* 0x00000810ff047984 */ /* 0x006e640008000800 */
[----:B-1----:R-:W-:-:S05]  /*0a60*/  LOP3.LUT R4, R4, 0x1800, RZ, 0xb8, !PT ;  /* 0x0000180004047812 */ /* 0x002fca00078eb8ff */
[----:B------:R2:W-:Y:S02]  /*0a70*/  STS [UR16+0x8], R4 ;  /* 0x00000804ff007988 */ /* 0x0005e40008000810 */
.L_x_27:
[----:B------:R-:W-:Y:S05]  /*0a80*/  @P2 BREAK B2 ;  /* 0x0000000000022942 */ /* 0x000fea0003800000 */
[----:B------:R-:W-:Y:S05]  /*0a90*/  @P2 BRA `(.L_x_29) ;  /* 0x0000000000242947 */ /* 0x000fea0003800000 */
[----:B-123--:R-:W1:Y:S01]  /*0aa0*/  LDS R4, [UR16+0x8] ;  /* 0x00000810ff047984 */ /* 0x00ee620008000800 */
[----:B------:R-:W-:-:S05]  /*0ab0*/  IMAD.MOV.U32 R5, RZ, RZ, 0x6000 ;  /* 0x00006000ff057424 */ /* 0x000fca00078e00ff */
[----:B-1----:R-:W-:-:S04]  /*0ac0*/  LOP3.LUT R4, R4, 0x2000, R5, 0xd8, !PT ;  /* 0x0000200004047812 */ /* 0x002fc800078ed805 */
[----:B------:R-:W-:-:S05]  /*0ad0*/  LOP3.LUT R4, R4, 0x400000, RZ, 0xb8, !PT ;  /* 0x0040000004047812 */ /* 0x000fca00078eb8ff */
[----:B------:R3:W-:Y:S02]  /*0ae0*/  STS [UR16+0x8], R4 ;  /* 0x00000804ff007988 */ /* 0x0007e40008000810 */
.L_x_28:
[----:B------:R-:W-:Y:S05]  /*0af0*/  BSYNC B2 ;  /* 0x0000000000027941 */ /* 0x000fea0003800000 */
.L_x_24:
[----:B-123--:R-:W1:Y:S02]  /*0b00*/  @!P2 LDS R4, [UR16+0x8] ;  /* 0x00000810ff04a984 */ /* 0x00ee640008000800 */
[----:B-1----:R-:W-:-:S05]  /*0b10*/  @!P2 LOP3.LUT R4, R4, 0x8000, RZ, 0xb8, !PT ;  /* 0x000080000404a812 */ /* 0x002fca00078eb8ff */
[----:B------:R4:W-:Y:S02]  /*0b20*/  @!P2 STS [UR16+0x8], R4 ;  /* 0x00000804ff00a988 */ /* 0x0009e40008000810 */
.L_x_29:
[----:B------:R-:W-:Y:S05]  /*0b30*/  BSYNC B3 ;  /* 0x0000000000037941 */ /* 0x000fea0003800000 */
.L_x_23:
[----:B------:R-:W-:Y:S05]  /*0b40*/  WARPSYNC.ALL ;  /* 0x0000000000007948 */ /* 0x000fea0003800000 */
[----:B------:R-:W-:-:S04]  /*0b50*/  UIADD3 UR25, UR5, 0x80, URZ ;  /* 0x0000008005197890 */ /* 0x000fc8000fffe03f */
[----:B------:R-:W-:-:S04]  /*0b60*/  UIADD3 UR24, UP0, UR25, UR26, URZ ;  /* 0x0000001a19187290 */ /* 0x000fc8000ff1e03f */
[----:B------:R-:W-:Y:S01]  /*0b70*/  ULEA.HI.X.SX32 UR25, UR25, UR27, 0x1, UP0 ;  /* 0x0000001b19197291 */ /* 0x000fe200080f0e3f */
[----:B------:R-:W-:Y:S11]  /*0b80*/  @P0 BRA `(.L_x_30) ;  /* 0x0000000000280947 */ /* 0x000ff60003800000 */
        /* <DEDUP_REMOVED lines=10> */
.L_x_30:
[----:B------:R-:W-:Y:S05]  /*0c30*/  @P0 BRA `(.L_x_31) ;  /* 0x00000000000c0947 */ /* 0x000fea0003800000 */
[----:B------:R0:W-:Y:S01]  /*0c40*/  UTMACMDFLUSH ;  /* 0x00000000000079b7 */ /* 0x0001e20000000000 */
[----:B------:R-:W-:Y:S05]  /*0c50*/  @P0 BRA `(.L_x_31) ;  /* 0x0000000000040947 */ /* 0x000fea0003800000 */
[----:B------:R-:W-:-:S04]  /*0c60*/  DEPBAR.LE SB0, 0x0 ;  /* 0x000080000000791a */ /* 0x000fc80000000000 */
.L_x_31:
[----:B------:R-:W-:Y:S05]  /*0c70*/  WARPSYNC.ALL ;  /* 0x0000000000007948 */ /* 0x000fea0003800000 */
[----:B-----5:R-:W-:Y:S06]  /*0c80*/  BAR.SYNC.DEFER_BLOCKING 0x0 ;  /* 0x0000000000007b1d */ /* 0x020fec0000010000 */
[----:B------:R-:W-:Y:S02]  /*0c90*/  BSSY B3, `(.L_x_32) ;  /* 0x000000b000037945 */ /* 0x000fe40003800000 */
[----:B------:R-:W-:Y:S06]  /*0ca0*/  BAR.SYNC.DEFER_BLOCKING 0x0 ;  /* 0x0000000000007b1d */ /* 0x000fec0000010000 */
[----:B------:R1:W-:Y:S01]  /*0cb0*/  @!P0 STS [R0], RZ ;  /* 0x000000ff00008388 */ /* 0x0003e20000000800 */
[----:B------:R-:W-:Y:S01]  /*0cc0*/  NOP ;  /* 0x0000000000007918 */ /* 0x000fe20000000000 */
[----:B------:R-:W-:Y:S05]  /*0cd0*/  @P2 BRA `(.L_x_33) ;  /* 0x0000000000182947 */ /* 0x000fea0003800000 */
[----:B-1----:R-:W1:Y:S01]  /*0ce0*/  LDS R0, [UR16+0x8] ;  /* 0x00000810ff007984 */ /* 0x002e620008000800 */
[----:B------:R-:W5:Y:S01]  /*0cf0*/  LDC.64 R10, c[0x0][0x220] ;  /* 0x00008800ff0a7b82 */ /* 0x000f620000000a00 */
[----:B---3--:R-:W-:Y:S02]  /*0d00*/  IMAD.MOV.U32 R5, RZ, RZ, 0x70 ;  /* 0x00000070ff057424 */ /* 0x008fe400078e00ff */
[----:B-----5:R3:W-:Y:S03]  /*0d10*/  STS.64 [UR16], R10 ;  /* 0x0000000aff007988 */ /* 0x0207e60008000a10 */
[----:B-1----:R-:W-:-:S05]  /*0d20*/  LOP3.LUT R0, R0, 0x10, R5, 0xd8, !PT ;  /* 0x0000001000007812 */ /* 0x002fca00078ed805 */
[----:B------:R3:W-:Y:S02]  /*0d30*/  STS [UR16+0x8], R0 ;  /* 0x00000800ff007988 */ /* 0x0007e40008000810 */
.L_x_33:
[----:B-1----:R-:W-:Y:S05]  /*0d40*/  BSYNC B3 ;  /* 0x0000000000037941 */ /* 0x002fea0003800000 */
.L_x_32:
[----:B------:R-:W-:Y:S04]  /*0d50*/  BSSY B3, `(.L_x_34) ;  /* 0x0000033000037945 */ /* 0x000fe80003800000 */
[----:B------:R-:W-:Y:S04]  /*0d60*/  BSSY B4, `(.L_x_35) ;  /* 0x000002e000047945 */ /* 0x000fe80003800000 */
[----:B------:R-:W-:Y:S05]  /*0d70*/  @P2 BRA `(.L_x_36) ;  /* 0x0000000000242947 */ /* 0x000fea0003800000 */
[----:B---3--:R-:W1:Y:S01]  /*0d80*/  LDS R0, [UR16+0x34] ;  /* 0x00003410ff007984 */ /* 0x008e620008000800 */
[----:B------:R-:W-:-:S05]  /*0d90*/  IMAD.MOV.U32 R5, RZ, RZ, 0x7f000000 ;  /* 0x7f000000ff057424 */ /* 0x000fca00078e00ff */
[----:B-1----:R-:W-:-:S05]  /*0da0*/  LOP3.LUT R0, R0, 0xff000000, R5, 0xb8, !PT ;  /* 0xff00000000007812 */ /* 0x002fca00078eb805 */
[----:B------:R1:W-:Y:S01]  /*0db0*/  STS [UR16+0x34], R0 ;  /* 0x00003400ff007988 */ /* 0x0003e20008000810 */
[----:B------:R-:W-:Y:S05]  /*0dc0*/  @P2 BRA `(.L_x_37) ;  /* 0x0000000000182947 */ /* 0x000fea0003800000 */
[----:B-1----:R-:W1:Y:S01]  /*0dd0*/  LDS R0, [UR16+0x38] ;  /* 0x00003810ff007984 */ /* 0x002e620008000800 */
[----:B------:R-:W-:-:S05]  /*0de0*/  IMAD.MOV.U32 R5, RZ, RZ, 0xff ;  /* 0x000000ffff057424 */ /* 0x000fca00078e00ff */
[----:B-1----:R-:W-:-:S05]  /*0df0*/  LOP3.LUT R0, R0, 0xff, R5, 0xb8, !PT ;  /* 0x000000ff00007812 */ /* 0x002fca00078eb805 */
[----:B------:R1:W-:Y:S02]  /*0e00*/  STS [UR16+0x38], R0 ;  /* 0x00003800ff007988 */ /* 0x0003e40008000810 */
.L_x_36:
[----:B------:R-:W-:Y:S05]  /*0e10*/  @P2 BRA `(.L_x_38) ;  /* 0x00000000000c2947 */ /* 0x000fea0003800000 */
[----:B------:R1:W-:Y:S02]  /*0e20*/  STS [UR16+0x20], R3 ;  /* 0x00002003ff007988 */ /* 0x0003e40008000810 */
.L_x_37:
[----:B------:R-:W-:Y:S05]  /*0e30*/  @P2 BRA `(.L_x_39) ;  /* 0x0000000000242947 */ /* 0x000fea0003800000 */
[----:B------:R1:W-:Y:S02]  /*0e40*/  STS [UR16+0x24], R8 ;  /* 0x00002408ff007988 */ /* 0x0003e40008000810 */
.L_x_38:
[----:B------:R-:W-:Y:S05]  /*0e50*/  @P2 BRA `(.L_x_40) ;  /* 0x00000000002c2947 */ /* 0x000fea0003800000 */
[----:B-1-3--:R-:W1:Y:S01]  /*0e60*/  LDS R0, [UR16+0x1c] ;  /* 0x00001c10ff007984 */ /* 0x00ae620008000800 */
[----:B------:R-:W3:Y:S02]  /*0e70*/  LDC.64 R8, c[0x0][0x248] ;  /* 0x00009200ff087b82 */ /* 0x000ee40000000a00 */
[--C-:B---3--:R-:W-:Y:S02]  /*0e80*/  SHF.R.U32.HI R5, RZ, 0x4, R9.reuse ;  /* 0x00000004ff057819 */ /* 0x108fe40000011609 */
[----:B------:R-:W-:-:S05]  /*0e90*/  SHF.R.U64 R3, R8, 0x4, R9 ;  /* 0x0000000408037819 */ /* 0x000fca0000001209 */
[----:B------:R3:W-:Y:S01]  /*0ea0*/  STS [UR16+0xc], R3 ;  /* 0x00000c03ff007988 */ /* 0x0007e20008000810 */
[----:B-1----:R-:W-:-:S05]  /*0eb0*/  LOP3.LUT R0, R0, 0xf, R5, 0xb8, !PT ;  /* 0x0000000f00007812 */ /* 0x002fca00078eb805 */
[----:B------:R3:W-:Y:S02]  /*0ec0*/  STS [UR16+0x1c], R0 ;  /* 0x00001c00ff007988 */ /* 0x0007e40008000810 */
.L_x_39:
[----:B------:R-:W-:Y:S05]  /*0ed0*/  @P2 BRA `(.L_x_41) ;  /* 0x00000000001c2947 */ /* 0x000fea0003800000 */
[----:B-1-3--:R-:W1:Y:S02]  /*0ee0*/  LDS R0, [UR16+0x34] ;  /* 0x00003410ff007984 */ /* 0x00ae640008000800 */
[----:B-1----:R-:W-:-:S05]  /*0ef0*/  LOP3.LUT R0, R0, 0x7, RZ, 0xb8, !PT ;  /* 0x0000000700007812 */ /* 0x002fca00078eb8ff */
[----:B------:R1:W-:Y:S02]  /*0f00*/  STS [UR16+0x34], R0 ;  /* 0x00003400ff007988 */ /* 0x0003e40008000810 */
.L_x_40:
[----:B------:R-:W-:Y:S05]  /*0f10*/  @P2 BRA `(.L_x_42) ;  /* 0x00000000001c2947 */ /* 0x000fea0003800000 */
[----:B-1-3--:R-:W1:Y:S02]  /*0f20*/  LDS R0, [UR16+0x34] ;  /* 0x00003410ff007984 */ /* 0x00ae640008000800 */
[----:B-1----:R-:W-:-:S05]  /*0f30*/  LOP3.LUT R0, R0, 0x38, RZ, 0xb8, !PT ;  /* 0x0000003800007812 */ /* 0x002fca00078eb8ff */
[----:B------:R1:W-:Y:S02]  /*0f40*/  STS [UR16+0x34], R0 ;  /* 0x00003400ff007988 */ /* 0x0003e40008000810 */
.L_x_41:
[----:B------:R-:W-:Y:S05]  /*0f50*/  @P2 BRA `(.L_x_43) ;  /* 0x00000000001c2947 */ /* 0x000fea0003800000 */
[----:B-1-3--:R-:W1:Y:S02]  /*0f60*/  LDS R0, [UR16+0x8] ;  /* 0x00000810ff007984 */ /* 0x00ae640008000800 */
[----:B-1----:R-:W-:-:S05]  /*0f70*/  LOP3.LUT R0, R0, 0x780, RZ, 0xb8, !PT ;  /* 0x0000078000007812 */ /* 0x002fca00078eb8ff */
[----:B------:R1:W-:Y:S02]  /*0f80*/  STS [UR16+0x8], R0 ;  /* 0x00000800ff007988 */ /* 0x0003e40008000810 */
.L_x_42:
[----:B------:R-:W-:Y:S05]  /*0f90*/  @P2 BRA `(.L_x_44) ;  /* 0x0000000000282947 */ /* 0x000fea0003800000 */
[----:B-1-3--:R-:W1:Y:S02]  /*0fa0*/  LDS R0, [UR16+0x8] ;  /* 0x00000810ff007984 */ /* 0x00ae640008000800 */
[----:B-1----:R-:W-:-:S05]  /*0fb0*/  LOP3.LUT R0, R0, 0x1800, RZ, 0xb8, !PT ;  /* 0x0000180000007812 */ /* 0x002fca00078eb8ff */
[----:B------:R1:W-:Y:S02]  /*0fc0*/  STS [UR16+0x8], R0 ;  /* 0x00000800ff007988 */ /* 0x0003e40008000810 */
.L_x_43:
[----:B------:R-:W-:Y:S05]  /*0fd0*/  @P2 BREAK B4 ;  /* 0x0000000000042942 */ /* 0x000fea0003800000 */
[----:B------:R-:W-:Y:S05]  /*0fe0*/  @P2 BRA `(.L_x_45) ;  /* 0x0000000000242947 */ /* 0x000fea0003800000 */
[----:B-1-3--:R-:W1:Y:S01]  /*0ff0*/  LDS R0, [UR16+0x8] ;  /* 0x00000810ff007984 */ /* 0x00ae620008000800 */
[----:B------:R-:W-:-:S05]  /*1000*/  IMAD.MOV.U32 R3, RZ, RZ, 0x6000 ;  /* 0x00006000ff037424 */ /* 0x000fca00078e00ff */
[----:B-1----:R-:W-:-:S04]  /*1010*/  LOP3.LUT R0, R0, 0x6000, R3, 0xd8, !PT ;  /* 0x0000600000007812 */ /* 0x002fc800078ed803 */
[----:B------:R-:W-:-:S05]  /*1020*/  LOP3.LUT R0, R0, 0x400000, RZ, 0xb8, !PT ;  /* 0x0040000000007812 */ /* 0x000fca00078eb8ff */
[----:B------:R1:W-:Y:S02]  /*1030*/  STS [UR16+0x8], R0 ;  /* 0x00000800ff007988 */ /* 0x0003e40008000810 */
.L_x_44:
[----:B------:R-:W-:Y:S05]  /*1040*/  BSYNC B4 ;  /* 0x0000000000047941 */ /* 0x000fea0003800000 */
.L_x_35:
[----:B-1-3--:R-:W1:Y:S02]  /*1050*/  @!P2 LDS R0, [UR16+0x8] ;  /* 0x00000810ff00a984 */ /* 0x00ae640008000800 */
[----:B-1----:R-:W-:-:S05]  /*1060*/  @!P2 LOP3.LUT R0, R0, 0x8000, RZ, 0xb8, !PT ;  /* 0x000080000000a812 */ /* 0x002fca00078eb8ff */
[----:B------:R1:W-:Y:S02]  /*1070*/  @!P2 STS [UR16+0x8], R0 ;  /* 0x00000800ff00a988 */ /* 0x0003e40008000810 */
.L_x_45:
[----:B------:R-:W-:Y:S05]  /*1080*/  BSYNC B3 ;  /* 0x0000000000037941 */ /* 0x000fea0003800000 */
.L_x_34:
[----:B------:R-:W-:Y:S05]  /*1090*/  WARPSYNC.ALL ;  /* 0x0000000000007948 */ /* 0x000fea0003800000 */
[----:B------:R1:W-:Y:S01]  /*10a0*/  STL [R1], RZ ;  /* 0x000000ff01007387 */ /* 0x0003e20000100800 */
[----:B------:R-:W-:Y:S01]  /*10b0*/  UIADD3 UR5, UR5, 0x100, URZ ;  /* 0x0000010005057890 */ /* 0x000fe2000fffe03f */
[----:B------:R-:W-:Y:S02]  /*10c0*/  ISETP.GE.AND P1, PT, R12, 0x1, PT ;  /* 0x000000010c00780c */ /* 0x000fe40003f26270 */
[----:B------:R-:W-:Y:S01]  /*10d0*/  SHF.R.U32.HI R6, RZ, 0x5, R7 ;  /* 0x00000005ff067819 */ /* 0x000fe20000011607 */
[----:B------:R-:W-:-:S04]  /*10e0*/  UIADD3 UR26, UP0, UR5, UR26, URZ ;  /* 0x0000001a051a7290 */ /* 0x000fc8000ff1e03f */
[----:B------:R-:W-:Y:S01]  /*10f0*/  ULEA.HI.X.SX32 UR27, UR5, UR27, 0x1, UP0 ;  /* 0x0000001b051b7291 */ /* 0x000fe200080f0e3f */
[----:B-1----:R-:W-:Y:S11]  /*1100*/  @P0 BRA `(.L_x_46) ;  /* 0x0000000000280947 */ /* 0x002ff60003800000 */
[----:B---3--:R-:W1:Y:S01]  /*1110*/  S2R R0, SR_LANEID ;  /* 0x0000000000007919 */ /* 0x008e620000000000 */
[----:B------:R-:W-:Y:S05]  /*1120*/  WARPSYNC.ALL ;  /* 0x0000000000007948 */ /* 0x000fea0003800000 */
[----:B-1----:R-:W-:-:S05]  /*1130*/  IMAD.SHL.U32 R0, R0, 0x4, RZ ;  /* 0x0000000400007824 */ /* 0x002fca00078e00ff */
[----:B------:R-:W1:Y:S01]  /*1140*/  LDS R3, [R0+UR16] ;  /* 0x0000001000037984 */ /* 0x000e620008000800 */
[----:B--2-4-:R-:W-:-:S05]  /*1150*/  IADD3 R4, P3, R0, UR26, RZ ;  /* 0x0000001a00047c10 */ /* 0x014fca000ff7e0ff */
[----:B------:R-:W-:-:S05]  /*1160*/  IMAD.X R5, RZ, RZ, UR27, P3 ;  /* 0x0000001bff057e24 */ /* 0x000fca00098e06ff */
[----:B-1----:R1:W5:Y:S01]  /*1170*/  ATOMG.E.EXCH.STRONG.GPU PT, RZ, [R4], R3 ;  /* 0x0000000304ff73a8 */ /* 0x00236200041ee100 */
[----:B------:R-:W-:-:S04]  /*1180*/  DEPBAR {5,4,3,2,1,0} ;  /* 0x0000003f0000791a */ /* 0x000fc80000000000 */
[----:B------:R1:W-:Y:S01]  /*1190*/  UTMACCTL.IV [UR26] ;  /* 0x000000001a0079b9 */ /* 0x0003e20008000000 */
[----:B------:R-:W-:Y:S01]  /*11a0*/  NOP ;  /* 0x0000000000007918 */ /* 0x000fe20000000000 */
.L_x_46:
[----:B------:R-:W-:Y:S05]  /*11b0*/  @P0 BRA `(.L_x_47) ;  /* 0x00000000000c0947 */ /* 0x000fea0003800000 */
[----:B------:R0:W-:Y:S01]  /*11c0*/  UTMACMDFLUSH ;  /* 0x00000000000079b7 */ /* 0x0001e20000000000 */
[----:B------:R-:W-:Y:S05]  /*11d0*/  @P0 BRA `(.L_x_47) ;  /* 0x0000000000040947 */ /* 0x000fea0003800000 */
[----:B------:R-:W-:-:S04]  /*11e0*/  DEPBAR.LE SB0, 0x0 ;  /* 0x000080000000791a */ /* 0x000fc80000000000 */
.L_x_47:
[----:B------:R1:W-:Y:S01]  /*11f0*/  STL [R1+0x4], RZ ;  /* 0x000004ff01007387 */ /* 0x0003e20000100800 */
[----:B------:R-:W-:Y:S05]  /*1200*/  WARPSYNC.ALL ;  /* 0x0000000000007948 */ /* 0x000fea0003800000 */
[----:B------:R1:W-:Y:S01]  /*1210*/  STL [R1+0x8], RZ ;  /* 0x000008ff01007387 */ /* 0x0003e20000100800 */
[----:B-----5:R-:W-:Y:S01]  /*1220*/  VOTEU.ALL UP0, P2 ;  /* 0x00000000003f7886 */ /* 0x020fe20001000000 */
[----:B------:R-:W-:Y:S01]  /*1230*/  UMOV UR6, 0x1 ;  /* 0x0000000100067882 */ /* 0x000fe20000000000 */
[----:B------:R-:W-:Y:S01]  /*1240*/  VOTEU.ALL UP1, P2 ;  /* 0x00000000003f7886 */ /* 0x000fe20001020000 */
[----:B------:R1:W-:Y:S01]  /*1250*/  STL [R1+0xc], RZ ;  /* 0x00000cff01007387 */ /* 0x0003e20000100800 */
[----:B------:R-:W-:Y:S01]  /*1260*/  R2UR UR17, R6 ;  /* 0x00000000061172ca */ /* 0x000fe200000e0000 */
[----:B------:R-:W-:-:S04]  /*1270*/  @!UP0 UIADD3 UR8, -UR6, 0x100000, URZ ;  /* 0x0010000006088890 */ /* 0x000fc8000fffe13f */
[----:B------:R-:W-:Y:S02]  /*1280*/  @!UP0 USHF.L.U32 UR9, UR8, 0xb, URZ ;  /* 0x0000000b08098899 */ /* 0x000fe4000800063f */
[----:B------:R-:W-:Y:S01]  /*1290*/  @!UP0 USHF.L.U32 UR8, UR8, 0x1, URZ ;  /* 0x0000000108088899 */ /* 0x000fe2000800063f */
[----:B------:R-:W-:Y:S01]  /*12a0*/  CS2R R24, SRZ ;  /* 0x0000000000187805 */ /* 0x000fe2000001ff00 */
[----:B------:R1:W-:Y:S01]  /*12b0*/  STL [R1+0x10], RZ ;  /* 0x000010ff01007387 */ /* 0x0003e20000100800 */
[----:B------:R-:W-:-:S04]  /*12c0*/  @!UP0 UIADD3 UR6, -UR6, 0x100000, URZ ;  /* 0x0010000006068890 */ /* 0x000fc8000fffe13f */
[----:B------:R-:W-:Y:S02]  /*12d0*/  @!UP0 USHF.L.U32 UR7, UR6, 0xb, URZ ;  /* 0x0000000b06078899 */ /* 0x000fe4000800063f */
[----:B------:R-:W-:Y:S01]  /*12e0*/  @!UP0 USHF.L.U32 UR6, UR6, 0x1, URZ ;  /* 0x0000000106068899 */ /* 0x000fe2000800063f */
[----:B------:R-:W-:Y:S01]  /*12f0*/  CS2R R26, SRZ ;  /* 0x00000000001a7805 */ /* 0x000fe2000001ff00 */
[----:B------:R-:W-:Y:S01]  /*1300*/  VOTEU.ALL UP0, P2 ;  /* 0x00000000003f7886 */ /* 0x000fe20001000000 */
[----:B------:R1:W-:Y:S01]  /*1310*/  STL [R1+0x14], RZ ;  /* 0x000014ff01007387 */ /* 0x0003e20000100800 */
[----:B------:R-:W-:Y:S01]  /*1320*/  USHF.L.U32 UR11, UR29, 0x8, URZ ;  /* 0x000000081d0b7899 */ /* 0x000fe2000800063f */
[----:B------:R-:W-:Y:S01]  /*1330*/  CS2R R28, SRZ ;  /* 0x00000000001c7805 */ /* 0x000fe2000001ff00 */
[----:B------:R-:W-:Y:S01]  /*1340*/  USHF.L.U32 UR15, UR28, 0x8, URZ ;  /* 0x000000081c0f7899 */ /* 0x000fe2000800063f */
[----:B------:R1:W-:Y:S01]  /*1350*/  STL [R1+0x18], RZ ;  /* 0x000018ff01007387 */ /* 0x0003e20000100800 */
[----:B------:R-:W-:-:S02]  /*1360*/  CS2R R30, SRZ ;  /* 0x00000000001e7805 */ /* 0x000fc4000001ff00 */
[----:B------:R-:W-:Y:S02]  /*1370*/  CS2R R32, SRZ ;  /* 0x0000000000207805 */ /* 0x000fe4000001ff00 */
[----:B------:R-:W-:Y:S01]  /*1380*/  CS2R R34, SRZ ;  /* 0x0000000000227805 */ /* 0x000fe2000001ff00 */
[----:B------:R1:W-:Y:S01]  /*1390*/  STL [R1+0x1c], RZ ;  /* 0x00001cff01007387 */ /* 0x0003e20000100800 */
[----:B------:R-:W-:Y:S02]  /*13a0*/  CS2R R36, SRZ ;  /* 0x0000000000247805 */ /* 0x000fe4000001ff00 */
[----:B------:R-:W-:Y:S02]  /*13b0*/  CS2R R38, SRZ ;  /* 0x0000000000267805 */ /* 0x000fe4000001ff00 */
[----:B------:R-:W-:Y:S01]  /*13c0*/  CS2R R40, SRZ ;  /* 0x0000000000287805 */ /* 0x000fe2000001ff00 */
        /* <DEDUP_REMOVED lines=73> */
[----:B------:R-:W-:-:S03]  /*1860*/  CS2R R150, SRZ ;  /* 0x0000000000967805 */ /* 0x000fc6000001ff00 */
[----:B------:R1:W-:Y:S04]  /*1870*/  STL [R1+0x6c], RZ ;  /* 0x00006cff01007387 */ /* 0x0003e80000100800 */
        /* <DEDUP_REMOVED lines=67> */
[----:B------:R1:W-:Y:S01]  /*1cb0*/  STL [R1+0x17c], RZ ;  /* 0x00017cff01007387 */ /* 0x0003e20000100800 */
[----:B------:R-:W-:Y:S06]  /*1cc0*/  BAR.SYNC.DEFER_BLOCKING 0x0 ;  /* 0x0000000000007b1d */ /* 0x000fec0000010000 */
[----:B------:R1:W-:Y:S04]  /*1cd0*/  STL [R1+0x180], RZ ;  /* 0x000180ff01007387 */ /* 0x0003e80000100800 */
[----:B------:R1:W-:Y:S04]  /*1ce0*/  STL [R1+0x184], RZ ;  /* 0x000184ff01007387 */ /* 0x0003e80000100800 */
[----:B------:R1:W-:Y:S04]  /*1cf0*/  STL [R1+0x188], RZ ;  /* 0x000188ff01007387 */ /* 0x0003e80000100800 */
[----:B------:R1:W-:Y:S04]  /*1d00*/  STL [R1+0x18c], RZ ;  /* 0x00018cff01007387 */ /* 0x0003e80000100800 */
[----:B------:R1:W-:Y:S04]  /*1d10*/  STL [R1+0x190], RZ ;  /* 0x000190ff01007387 */ /* 0x0003e80000100800 */
[----:B------:R-:W2:Y:S02]  /*1d20*/  FENCE.VIEW.ASYNC.S ;  /* 0x00000000000073c6 */ /* 0x000ea40000000000 */
[----:B--2---:R1:W2:Y:S02]  /*1d30*/  @!UP0 SYNCS.EXCH.64 URZ, [UR16+0x8000], UR8 ;  /* 0x00800008103f85b2 */ /* 0x0042a40008000100 */
        /* <DEDUP_REMOVED lines=20> */
[----:B--2---:R-:W-:Y:S06]  /*1e80*/  BAR.SYNC.DEFER_BLOCKING 0x0 ;  /* 0x0000000000007b1d */ /* 0x004fec0000010000 */
[----:B------:R1:W-:Y:S04]  /*1e90*/  STL [R1+0x1e4], RZ ;  /* 0x0001e4ff01007387 */ /* 0x0003e80000100800 */
[----:B------:R1:W-:Y:S04]  /*1ea0*/  STL [R1+0x1e8], RZ ;  /* 0x0001e8ff01007387 */ /* 0x0003e80000100800 */
[----:B------:R1:W-:Y:S04]  /*1eb0*/  STL [R1+0x1ec], RZ ;  /* 0x0001ecff01007387 */ /* 0x0003e80000100800 */
[----:B------:R1:W-:Y:S04]  /*1ec0*/  STL [R1+0x1f0], RZ ;  /* 0x0001f0ff01007387 */ /* 0x0003e80000100800 */
[----:B------:R1:W-:Y:S01]  /*1ed0*/  STL [R1+0x1f4], RZ ;  /* 0x0001f4ff01007387 */ /* 0x0003e20000100800 */
[----:B------:R1:W2:Y:S03]  /*1ee0*/  @!UP1 SYNCS.EXCH.64 URZ, [UR16+0x8008], UR6 ;  /* 0x00800806103f95b2 */ /* 0x0002a60008000100 */
[----:B------:R1:W-:Y:S04]  /*1ef0*/  STL [R1+0x1f8], RZ ;  /* 0x0001f8ff01007387 */ /* 0x0003e80000100800 */
[----:B------:R1:W-:Y:S01]  /*1f00*/  STL [R1+0x1fc], RZ ;  /* 0x0001fcff01007387 */ /* 0x0003e20000100800 */
[----:B------:R-:W-:Y:S05]  /*1f10*/  @!P1 BRA `(.L_x_48) ;  /* 0x00000018006c9947 */ /* 0x000fea0003800000 */
[----:B------:R1:W-:Y:S01]  /*1f20*/  STL [R1], RZ ;  /* 0x000000ff01007387 */ /* 0x0003e20000100800 */
[----:B------:R-:W-:Y:S02]  /*1f30*/  CS2R R24, SRZ ;  /* 0x0000000000187805 */ /* 0x000fe4000001ff00 */
        /* <DEDUP_REMOVED lines=83> */
[----:B------:R-:W-:Y:S01]  /*2470*/  CS2R R150, SRZ ;  /* 0x0000000000967805 */ /* 0x000fe2000001ff00 */
[----:B------:R-:W-:Y:S01]  /*2480*/  UMOV UR5, URZ ;  /* 0x0000003f00057c82 */ /* 0x000fe20008000000 */
[----:B------:R-:W-:Y:S01]  /*2490*/  UMOV UR14, URZ ;  /* 0x0000003f000e7c82 */ /* 0x000fe20008000000 */
        /* <DEDUP_REMOVED lines=105> */
[----:B------:R1:W-:Y:S02]  /*2b30*/  STL [R1+0x1fc], RZ ;  /* 0x0001fcff01007387 */ /* 0x0003e40000100800 */
.L_x_50:
[----:B--2---:R-:W-:Y:S01]  /*2b40*/  BAR.SYNC.DEFER_BLOCKING 0x0 ;  /* 0x0000000000007b1d */ /* 0x004fe20000010000 */
[----:B------:R-:W-:Y:S01]  /*2b50*/  ULEA UR22, UR5, UR16, 0x3 ;  /* 0x0000001005167291 */ /* 0x000fe2000f8e183f */
[----:B---3--:R-:W-:Y:S01]  /*2b60*/  @!P2 IMAD.MOV.U32 R0, RZ, RZ, 0x4000 ;  /* 0x00004000ff00a424 */ /* 0x008fe200078e00ff */
[----:B------:R-:W-:Y:S01]  /*2b70*/  ELECT P0, URZ, PT ;  /* 0x00000000003f782f */ /* 0x000fe20003800000 */
[----:B------:R-:W-:-:S03]  /*2b80*/  ULEA UR12, UR5, UR16, 0xd ;  /* 0x00000010050c7291 */ /* 0x000fc6000f8e683f */
[----:B------:R-:W-:Y:S02]  /*2b90*/  ISETP.LT.U32.AND P0, PT, R2, 0x20, P0 ;  /* 0x000000200200780c */ /* 0x000fe40000701070 */
[----:B------:R-:W-:Y:S01]  /*2ba0*/  ELECT P1, URZ, PT ;  /* 0x00000000003f782f */ /* 0x000fe20003820000 */
[----:B-1----:R-:W-:-:S03]  /*2bb0*/  UIADD3 UR8, UR12, 0x4000, URZ ;  /* 0x000040000c087890 */ /* 0x002fc6000fffe03f */
[----:B------:R-:W-:Y:S01]  /*2bc0*/  ISETP.LT.U32.AND P1, PT, R2, 0x20, P1 ;  /* 0x000000200200780c */ /* 0x000fe20000f21070 */
[----:B------:R-:W-:-:S06]  /*2bd0*/  UMOV UR10, UR14 ;  /* 0x0000000e000a7c82 */ /* 0x000fcc0008000000 */
[----:B------:R-:W-:Y:S01]  /*2be0*/  VOTEU.ANY UP0, P0 ;  /* 0x00000000003f7886 */ /* 0x000fe20000000100 */
[----:B------:R-:W-:Y:S01]  /*2bf0*/  VOTEU.ANY UP2, P0 ;  /* 0x00000000003f7886 */ /* 0x000fe20000040100 */
[----:B------:R1:W-:Y:S01]  /*2c00*/  @!P2 SYNCS.ARRIVE.TRANS64 RZ, [UR22+0x8000], R0 ;  /* 0x00800000ffffa9a7 */ /* 0x0003e20008000016 */
[----:B------:R2:W-:Y:S06]  /*2c10*/  MEMBAR.ALL.CTA ;  /* 0x0000000000007992 */ /* 0x0005ec0000008000 */
[----:B--2---:R-:W2:Y:S01]  /*2c20*/  FENCE.VIEW.ASYNC.S ;  /* 0x00000000000073c6 */ /* 0x004ea20000000000 */
[----:B------:R-:W-:Y:S01]  /*2c30*/  @UP0 UIADD3 UR13, UR22, 0x8000, URZ ;  /* 0x00008000160d0890 */ /* 0x000fe2000fffe03f */
[----:B------:R-:W-:Y:S01]  /*2c40*/  @UP0 UMOV UR6, UR18 ;  /* 0x0000001200060c82 */ /* 0x000fe20008000000 */
[----:B------:R-:W-:Y:S01]  /*2c50*/  @UP0 UMOV UR7, UR19 ;  /* 0x0000001300070c82 */ /* 0x000fe20008000000 */
[----:B--2---:R-:W-:Y:S01]  /*2c60*/  VOTEU.ANY UP1, P1 ;  /* 0x00000000003f7886 */ /* 0x004fe20000820100 */
[----:B------:R-:W-:Y:S01]  /*2c70*/  VOTEU.ANY UP3, P1 ;  /* 0x00000000003f7886 */ /* 0x000fe20000860100 */
[----:B-1----:R-:W-:-:S03]  /*2c80*/  IMAD.U32 R0, RZ, RZ, UR4 ;  /* 0x00000004ff007e24 */ /* 0x002fc6000f8e00ff */
[----:B------:R-:W-:Y:S01]  /*2c90*/  @UP1 UIADD3 UR9, UR22, 0x8000, URZ ;  /* 0x0000800016091890 */ /* 0x000fe2000fffe03f */
[----:B------:R-:W-:Y:S01]  /*2ca0*/  @UP1 UMOV UR20, UR24 ;  /* 0x0000001800141c82 */ /* 0x000fe20008000000 */
[----:B------:R-:W-:Y:S01]  /*2cb0*/  @UP1 UMOV UR21, UR25 ;  /* 0x0000001900151c82 */ /* 0x000fe20008000000 */
[----:B------:R-:W-:Y:S01]  /*2cc0*/  SHF.L.U32 R0, R0, 0x1f, RZ ;  /* 0x0000001f00007819 */ /* 0x000fe200000006ff */
[----:B------:R-:W-:Y:S06]  /*2cd0*/  BAR.SYNC.DEFER_BLOCKING 0x0 ;  /* 0x0000000000007b1d */ /* 0x000fec0000010000 */
[----:B------:R1:W-:Y:S02]  /*2ce0*/  @UP2 UTMALDG.2D [UR12], [UR6] ;  /* 0x0000000c060025b4 */ /* 0x0003e40008008000 */
[----:B------:R-:W-:Y:S06]  /*2cf0*/  BAR.SYNC.DEFER_BLOCKING 0x0 ;  /* 0x0000000000007b1d */ /* 0x000fec0000010000 */
[----:B------:R1:W-:Y:S02]  /*2d00*/  @UP3 UTMALDG.2D [UR8], [UR20] ;  /* 0x00000008140035b4 */ /* 0x0003e40008008000 */
[----:B------:R-:W-:Y:S06]  /*2d10*/  BAR.SYNC.DEFER_BLOCKING 0x0 ;  /* 0x0000000000007b1d */ /* 0x000fec0000010000 */
[----:B------:R-:W2:Y:S02]  /*2d20*/  SYNCS.PHASECHK.TRANS64.TRYWAIT P0, [UR22+0x8000], R0 ;  /* 0x00800000ff0075a7 */ /* 0x000ea40008000156 */
[----:B-12---:R-:W-:Y:S05]  /*2d30*/  @!P0 BRA `(.L_x_49) ;  /* 0x0000002400a48947 */ /* 0x006fea0003800000 */
.L_x_51:
[----:B------:R-:W-:Y:S01]  /*2d40*/  STL.64 [R1+0x268], R150 ;  /* 0x0002689601007387 */ /* 0x000fe20000100a00 */
[----:B------:R-:W-:Y:S01]  /*2d50*/  USHF.L.U32 UR6, UR17, 0x5, URZ ;  /* 0x0000000511067899 */ /* 0x000fe2000800063f */
[----:B------:R-:W1:Y:S02]  /*2d60*/  LDC R0, c[0x0][0x230] ;  /* 0x00008c00ff007b82 */ /* 0x000e640000000800 */
[----:B------:R-:W-:Y:S04]  /*2d70*/  STL.64 [R1+0x260], R148 ;  /* 0x0002609401007387 */ /* 0x000fe80000100a00 */
        /* <DEDUP_REMOVED lines=11> */
[----:B------:R2:W-:Y:S04]  /*2e30*/  STL.64 [R1+0x200], R124 ;  /* 0x0002007c01007387 */ /* 0x0005e80000100a00 */
[----:B--2---:R-:W2:Y:S04]  /*2e40*/  LDL.LU.64 R124, [R1] ;  /* 0x00000000017c7983 */ /* 0x004ea80000300a00 */
[----:B------:R-:W2:Y:S04]  /*2e50*/  LDL.LU.64 R126, [R1+0x8] ;  /* 0x00000800017e7983 */ /* 0x000ea80000300a00 */
        /* <DEDUP_REMOVED lines=61> */
[----:B------:R-:W2:Y:S01]  /*3230*/  LDL.LU.64 R250, [R1+0x1f8] ;  /* 0x0001f80001fa7983 */ /* 0x000ea20000300a00 */
[----:B------:R-:W-:-:S02]  /*3240*/  ULOP3.LUT UR6, UR6, 0x80, URZ, 0xc0, !UPT ;  /* 0x0000008006067892 */ /* 0x000fc4000f8ec03f */
[----:B------:R-:W-:Y:S02]  /*3250*/  USHF.R.U32.HI UR8, URZ, 0x4, UR8 ;  /* 0x000000043f087899 */ /* 0x000fe40008011608 */
[----:B------:R-:W-:Y:S02]  /*3260*/  ULEA.HI UR6, UR12, UR6, URZ, 0x1c ;  /* 0x000000060c067291 */ /* 0x000fe4000f8fe03f */
[----:B------:R-:W-:Y:S02]  /*3270*/  USGXT.U32 UR8, UR8, 0xe ;  /* 0x0000000e0808789a */ /* 0x000fe40008000000 */
[----:B------:R-:W-:Y:S01]  /*3280*/  ULOP3.LUT UR6, UR6, 0x3fff, URZ, 0xc0, !UPT ;  /* 0x00003fff06067892 */ /* 0x000fe2000f8ec03f */
[----:B------:R-:W-:Y:S01]  /*3290*/  UMOV UR23, 0xc0000010 ;  /* 0xc000001000177882 */ /* 0x000fe20000000000 */
[----:B------:R-:W-:-:S03]  /*32a0*/  UMOV UR21, 0xc0000010 ;  /* 0xc000001000157882 */ /* 0x000fc60000000000 */
[----:B------:R-:W-:Y:S02]  /*32b0*/  UMOV UR22, UR8 ;  /* 0x0000000800167c82 */ /* 0x000fe40008000000 */
[----:B------:R-:W-:Y:S01]  /*32c0*/  UMOV UR20, UR6 ;  /* 0x0000000600147c82 */ /* 0x000fe20008000000 */
[----:B--2---:R-:W-:-:S06]  /*32d0*/  WARPGROUP.ARRIVE ;  /* 0x00000000000079c5 */ /* 0x004fcc0000000000 */
[----:B------:R-:W-:Y:S03]  /*32e0*/  QGMMA.64x256x32.F32.E4M3.E4M3 R124, gdesc[UR20], R124, gsb0 ;  /* 0x03e00000147c79f3 */ /* 0x000fe6000800087c */
[----:B------:R-:W-:Y:S02]  /*32f0*/  WARPGROUP.DEPBAR.LE gsb0, 0x0 ;  /* 0x00008000000079c5 */ /* 0x000fe40000010000 */
[----:B------:R-:W-:Y:S04]  /*3300*/  STL.64 [R1], R124 ;  /* 0x0000007c01007387 */ /* 0x000fe80000100a00 */
        /* <DEDUP_REMOVED lines=63> */
[----:B--2---:R-:W2:Y:S04]  /*3700*/  LDL.LU.64 R150, [R1+0x268] ;  /* 0x0002680001967983 */ /* 0x004ea80000300a00 */
        /* <DEDUP_REMOVED lines=13> */
[----:B------:R-:W-:Y:S01]  /*37e0*/  UMOV UR20, 0xffffff00 ;  /* 0xffffff0000147882 */ /* 0x000fe20000000000 */
[----:B------:R-:W-:Y:S01]  /*37f0*/  UMOV UR21, 0x3fffffef ;  /* 0x3fffffef00157882 */ /* 0x000fe20000000000 */
[----:B------:R-:W-:Y:S01]  /*3800*/  UMOV UR7, URZ ;  /* 0x0000003f00077c82 */ /* 0x000fe20008000000 */
[----:B------:R-:W-:-:S02]  /*3810*/  UIADD3 UR14, UR14, 0x20, URZ ;  /* 0x000000200e0e7890 */ /* 0x000fc4000fffe03f */
[----:B------:R-:W-:Y:S02]  /*3820*/  UIADD3.64 UR20, UR6, -UR20, URZ ;  /* 0x8000001406147297 */ /* 0x000fe4000fffe03f */
[----:B------:R-:W-:Y:S02]  /*3830*/  UIADD3 UR5, UR5, 0x1, URZ ;  /* 0x0000000105057890 */ /* 0x000fe4000fffe03f */
[----:B-1----:R-:W-:Y:S02]  /*3840*/  ISETP.LE.AND P0, PT, R0, UR14, PT ;  /* 0x0000000e00007c0c */ /* 0x002fe4000bf03270 */
[----:B------:R-:W-:-:S04]  /*3850*/  UISETP.NE.U32.AND UP0, UPT, UR5, 0x2, UPT ;  /* 0x000000020500788c */ /* 0x000fc8000bf05070 */
[----:B------:R-:W-:Y:S02]  /*3860*/  USEL UR6, URZ, 0x1, UP0 ;  /* 0x000000013f067887 */ /* 0x000fe40008000000 */
[----:B------:R-:W-:Y:S02]  /*3870*/  USEL UR5, UR5, URZ, UP0 ;  /* 0x0000003f05057287 */ /* 0x000fe40008000000 */
[----:B------:R-:W-:Y:S01]  /*3880*/  ULOP3.LUT UR4, UR4, UR6, URZ, 0x3c, !UPT ;  /* 0x0000000604047292 */ /* 0x000fe2000f8e3c3f */
[----:B--2---:R-:W-:-:S06]  /*3890*/  WARPGROUP.ARRIVE ;  /* 0x00000000000079c5 */ /* 0x004fcc0000000000 */
[----:B------:R-:W-:Y:S03]  /*38a0*/  QGMMA.64x256x32.F32.E4M3.E4M3 R24, gdesc[UR20], R24, gsb0 ;  /* 0x03e00000141879f3 */ /* 0x000fe60008000818 */
[----:B------:R-:W-:Y:S02]  /*38b0*/  WARPGROUP.DEPBAR.LE gsb0, 0x0 ;  /* 0x00008000000079c5 */ /* 0x000fe40000010000 */
[----:B---3--:R-:W-:Y:S05]  /*38c0*/  @!P0 BRA `(.L_x_50) ;  /* 0xfffffff0009c8947 */ /* 0x008fea000383ffff */
.L_x_48:
[----:B------:R5:W-:Y:S04]  /*38d0*/  STL [R1+0x20c], R148 ;  /* 0x00020c9401007387 */ /* 0x000be80000100800 */
[----:B-1-3--:R-:W3:Y:S01]  /*38e0*/  LDL.LU R5, [R1+0x4] ;  /* 0x0000040001057983 */ /* 0x00aee20000300800 */
[----:B--2---:R-:W-:Y:S06]  /*38f0*/  BAR.SYNC.DEFER_BLOCKING 0x0 ;  /* 0x0000000000007b1d */ /* 0x004fec0000010000 */
[----:B-----5:R-:W3:Y:S04]  /*3900*/  LDL.LU R148, [R1] ;  /* 0x0000000001947983 */ /* 0x020ee80000300800 */
[----:B------:R1:W-:Y:S04]  /*3910*/  STL [R1+0x208], R149 ;  /* 0x0002089501007387 */ /* 0x0003e80000100800 */
[----:B-1----:R-:W2:Y:S01]  /*3920*/  LDL.LU R149, [R1+0x8] ;  /* 0x0000080001957983 */ /* 0x002ea20000300800 */
[----:B------:R-:W1:Y:S03]  /*3930*/  @!P2 SYNCS.CCTL.IV [UR16+0x8000] ;  /* 0x00800000ff00a9b1 */ /* 0x000e660008000010 */
[----:B------:R-:W2:Y:S04]  /*3940*/  LDL.LU R3, [R1+0xc] ;  /* 0x00000c0001037983 */ /* 0x000ea80000300800 */
[----:B------:R5:W-:Y:S01]  /*3950*/  STL [R1+0x204], R150 ;  /* 0x0002049601007387 */ /* 0x000be20000100800 */
[----:B-1----:R-:W-:Y:S06]  /*3960*/  BAR.SYNC.DEFER_BLOCKING 0x0 ;  /* 0x0000000000007b1d */ /* 0x002fec0000010000 */
[----:B-----5:R-:W5:Y:S04]  /*3970*/  LDL.LU R150, [R1+0x10] ;  /* 0x0000100001967983 */ /* 0x020f680000300800 */
[----:B------:R-:W5:Y:S04]  /*3980*/  LDL.LU R0, [R1+0x14] ;  /* 0x0000140001007983 */ /* 0x000f680000300800 */
[----:B------:R1:W-:Y:S01]  /*3990*/  STL [R1+0x200], R151 ;  /* 0x0002009701007387 */ /* 0x0003e20000100800 */
[----:B------:R-:W-:-:S02]  /*39a0*/  F2FP.SATFINITE.E4M3.F32.PACK_AB_MERGE_C R24, R25, R24, RZ ;  /* 0x000000181918723e */ /* 0x000fc400048070ff */
[----:B------:R-:W-:Y:S01]  /*39b0*/  F2FP.SATFINITE.E4M3.F32.PACK_AB_MERGE_C R26, R27, R26, RZ ;  /* 0x0000001a1b1a723e */ /* 0x000fe200048070ff */
[----:B------:R-:W5:Y:S01]  /*39c0*/  @!P2 SYNCS.CCTL.IV [UR16+0x8008] ;  /* 0x00800800ff00a9b1 */ /* 0x000f620008000010 */
[----:B-1----:R-:W5:Y:S04]  /*39d0*/  LDL.LU R151, [R1+0x18] ;  /* 0x0000180001977983 */ /* 0x002f680000300800 */
[----:B----4-:R-:W4:Y:S04]  /*39e0*/  LDL.LU R4, [R1+0x1c] ;  /* 0x00001c0001047983 */ /* 0x010f280000300800 */
[----:B------:R-:W4:Y:S04]  /*39f0*/  LDL.LU R7, [R1+0x20] ;  /* 0x0000200001077983 */ /* 0x000f280000300800 */
        /* <DEDUP_REMOVED lines=116> */
[----:B------:R-:W4:Y:S01]  /*4140*/  LDL.LU R193, [R1+0x1f4] ;  /* 0x0001f40001c17983 */ /* 0x000f220000300800 */
[----:B---3--:R-:W-:-:S03]  /*4150*/  F2FP.SATFINITE.E4M3.F32.PACK_AB_MERGE_C R5, R5, R148, RZ ;  /* 0x000000940505723e */ /* 0x008fc600048070ff */
[----:B------:R-:W3:Y:S01]  /*4160*/  LDL.LU R195, [R1+0x1f8] ;  /* 0x0001f80001c37983 */ /* 0x000ee20000300800 */
[----:B--2---:R-:W-:-:S03]  /*4170*/  F2FP.SATFINITE.E4M3.F32.PACK_AB_MERGE_C R3, R3, R149, RZ ;  /* 0x000000950303723e */ /* 0x004fc600048070ff */
[----:B------:R-:W3:Y:S01]  /*4180*/  LDL.LU R194, [R1+0x1fc] ;  /* 0x0001fc0001c27983 */ /* 0x000ee20000300800 */
[----:B-----5:R-:W-:-:S03]  /*4190*/  F2FP.SATFINITE.E4M3.F32.PACK_AB_MERGE_C R0, R0, R150, RZ ;  /* 0x000000960000723e */ /* 0x020fc600048070ff */
[----:B------:R-:W2:Y:S01]  /*41a0*/  LDL.LU R148, [R1+0x20c] ;  /* 0x00020c0001947983 */ /* 0x000ea20000300800 */
[----:B----4-:R-:W-:-:S03]  /*41b0*/  F2FP.SATFINITE.E4M3.F32.PACK_AB_MERGE_C R4, R4, R151, RZ ;  /* 0x000000970404723e */ /* 0x010fc600048070ff */
[----:B------:R-:W2:Y:S04]  /*41c0*/  LDL.LU R149, [R1+0x208] ;  /* 0x0002080001957983 */ /* 0x000ea80000300800 */
[----:B------:R-:W4:Y:S04]  /*41d0*/  LDL.LU R150, [R1+0x204] ;  /* 0x0002040001967983 */ /* 0x000f280000300800 */
[----:B------:R-:W4:Y:S01]  /*41e0*/  LDL.LU R151, [R1+0x200] ;  /* 0x0002000001977983 */ /* 0x000f220000300800 */
[----:B------:R-:W-:Y:S02]  /*41f0*/  F2FP.SATFINITE.E4M3.F32.PACK_AB_MERGE_C R6, R6, R7, RZ ;  /* 0x000000070606723e */ /* 0x000fe400048070ff */
[----:B------:R-:W-:-:S02]  /*4200*/  ELECT P0, URZ, PT ;  /* 0x00000000003f782f */ /* 0x000fc40003800000 */
[----:B------:R-:W-:Y:S01]  /*4210*/  F2FP.SATFINITE.E4M3.F32.PACK_AB_MERGE_C R28, R29, R28, RZ ;  /* 0x0000001c1d1c723e */ /* 0x000fe200048070ff */
[----:B------:R-:W1:Y:S01]  /*4220*/  S2R R7, SR_TID.X ;  /* 0x0000000000077919 */ /* 0x000e620000002100 */
[----:B------:R-:W-:Y:S01]  /*4230*/  F2FP.SATFINITE.E4M3.F32.PACK_AB_MERGE_C R30, R31, R30, RZ ;  /* 0x0000001e1f1e723e */ /* 0x000fe200048070ff */
[----:B------:R-:W-:Y:S01]  /*4240*/  ULOP3.LUT UR17, UR17, 0x1, URZ, 0xc0, !UPT ;  /* 0x0000000111117892 */ /* 0x000fe2000f8ec03f */
[----:B------:R-:W-:Y:S01]  /*4250*/  F2FP.SATFINITE.E4M3.F32.PACK_AB_MERGE_C R88, R89, R88, RZ ;  /* 0x000000585958723e */ /* 0x000fe200048070ff */
[----:B------:R-:W-:Y:S01]  /*4260*/  UMOV UR10, UR15 ;  /* 0x0000000f000a7c82 */ /* 0x000fe20008000000 */
[----:B------:R-:W-:Y:S01]  /*4270*/  F2FP.SATFINITE.E4M3.F32.PACK_AB_MERGE_C R90, R91, R90, RZ ;  /* 0x0000005a5b5a723e */ /* 0x000fe200048070ff */
[----:B------:R-:W-:Y:S01]  /*4280*/  ULEA UR9, UR17, UR11, 0x7 ;  /* 0x0000000b11097291 */ /* 0x000fe2000f8e383f */
[----:B------:R-:W-:Y:S01]  /*4290*/  F2FP.SATFINITE.E4M3.F32.PACK_AB_MERGE_C R92, R93, R92, RZ ;  /* 0x0000005c5d5c723e */ /* 0x000fe200048070ff */
[----:B------:R-:W-:Y:S01]  /*42a0*/  ULEA UR8, UR17, UR16, 0xf ;  /* 0x0000001011087291 */ /* 0x000fe2000f8e783f */
[----:B------:R-:W-:-:S02]  /*42b0*/  F2FP.SATFINITE.E4M3.F32.PACK_AB_MERGE_C R94, R95, R94, RZ ;  /* 0x0000005e5f5e723e */ /* 0x000fc400048070ff */
[----:B------:R-:W-:Y:S02]  /*42c0*/  F2FP.SATFINITE.E4M3.F32.PACK_AB_MERGE_C R8, R8, R2, RZ ;  /* 0x000000020808723e */ /* 0x000fe400048070ff */
[----:B------:R-:W-:Y:S02]  /*42d0*/  F2FP.SATFINITE.E4M3.F32.PACK_AB_MERGE_C R9, R9, R252, RZ ;  /* 0x000000fc0909723e */ /* 0x000fe400048070ff */
[----:B------:R-:W-:Y:S02]  /*42e0*/  F2FP.SATFINITE.E4M3.F32.PACK_AB_MERGE_C R10, R10, R251, RZ ;  /* 0x000000fb0a0a723e */ /* 0x000fe400048070ff */
[----:B------:R-:W-:Y:S02]  /*42f0*/  F2FP.SATFINITE.E4M3.F32.PACK_AB_MERGE_C R32, R33, R32, RZ ;  /* 0x000000202120723e */ /* 0x000fe400048070ff */
[----:B------:R-:W-:Y:S02]  /*4300*/  F2FP.SATFINITE.E4M3.F32.PACK_AB_MERGE_C R34, R35, R34, RZ ;  /* 0x000000222322723e */ /* 0x000fe400048070ff */
[----:B------:R-:W-:-:S02]  /*4310*/  F2FP.SATFINITE.E4M3.F32.PACK_AB_MERGE_C R36, R37, R36, RZ ;  /* 0x000000242524723e */ /* 0x000fc400048070ff */
[----:B------:R-:W-:Y:S02]  /*4320*/  F2FP.SATFINITE.E4M3.F32.PACK_AB_MERGE_C R38, R39, R38, RZ ;  /* 0x000000262726723e */ /* 0x000fe400048070ff */
[----:B------:R-:W-:Y:S02]  /*4330*/  F2FP.SATFINITE.E4M3.F32.PACK_AB_MERGE_C R96, R97, R96, RZ ;  /* 0x000000606160723e */ /* 0x000fe400048070ff */
[----:B------:R-:W-:Y:S02]  /*4340*/  F2FP.SATFINITE.E4M3.F32.PACK_AB_MERGE_C R98, R99, R98, RZ ;  /* 0x000000626362723e */ /* 0x000fe400048070ff */
[----:B------:R-:W-:Y:S02]  /*4350*/  F2FP.SATFINITE.E4M3.F32.PACK_AB_MERGE_C R100, R101, R100, RZ ;  /* 0x000000646564723e */ /* 0x000fe400048070ff */
[----:B------:R-:W-:Y:S01]  /*4360*/  F2FP.SATFINITE.E4M3.F32.PACK_AB_MERGE_C R102, R103, R102, RZ ;  /* 0x000000666766723e */ /* 0x000fe200048070ff */
[----:B-1----:R-:W-:Y:S01]  /*4370*/  IMAD.SHL.U32 R25, R7, 0x40, RZ ;  /* 0x0000004007197824 */ /* 0x002fe200078e00ff */
[----:B------:R-:W-:Y:S01]  /*4380*/  F2FP.SATFINITE.E4M3.F32.PACK_AB_MERGE_C R163, R163, R226, RZ ;  /* 0x000000e2a3a3723e */ /* 0x000fe200048070ff */
[----:B------:R-:W-:Y:S01]  /*4390*/  IMAD.SHL.U32 R27, R7, 0x2, RZ ;  /* 0x00000002071b7824 */ /* 0x000fe200078e00ff */
[----:B------:R-:W-:-:S02]  /*43a0*/  F2FP.SATFINITE.E4M3.F32.PACK_AB_MERGE_C R11, R11, R250, RZ ;  /* 0x000000fa0b0b723e */ /* 0x000fc400048070ff */
[----:B------:R-:W-:Y:S02]  /*43b0*/  LOP3.LUT R25, R25, 0x3800, RZ, 0xc0, !PT ;  /* 0x0000380019197812 */ /* 0x000fe400078ec0ff */
[----:B------:R-:W-:Y:S02]  /*43c0*/  LOP3.LUT R27, R27, 0x6, RZ, 0xc0, !PT ;  /* 0x000000061b1b7812 */ /* 0x000fe400078ec0ff */
        /* <DEDUP_REMOVED lines=93> */
[----:B------:R-:W-:-:S04]  /*49a0*/  LOP3.LUT R2, R7, 0xff, RZ, 0xc0, !PT ;  /* 0x000000ff07027812 */ /* 0x000fc800078ec0ff */
[----:B------:R-:W-:Y:S02]  /*49b0*/  ISETP.LT.U32.AND P0, PT, R2, 0x40, P0 ;  /* 0x000000400200780c */ /* 0x000fe40000701070 */
[----:B------:R-:W-:Y:S02]  /*49c0*/  F2FP.SATFINITE.E4M3.F32.PACK_AB_MERGE_C R188, R188, R201, RZ ;  /* 0x000000c9bcbc723e */ /* 0x000fe400048070ff */
[----:B------:R-:W-:-:S09]  /*49d0*/  F2FP.SATFINITE.E4M3.F32.PACK_AB_MERGE_C R189, R189, R200, RZ ;  /* 0x000000c8bdbd723e */ /* 0x000fd200048070ff */
[----:B------:R-:W-:Y:S01]  /*49e0*/  VOTEU.ANY UP0, P0 ;  /* 0x00000000003f7886 */ /* 0x000fe20000000100 */
[----:B------:R-:W-:Y:S01]  /*49f0*/  VOTEU.ANY UP1, P0 ;  /* 0x00000000003f7886 */ /* 0x000fe20000020100 */
[----:B------:R-:W-:-:S03]  /*4a00*/  F2FP.SATFINITE.E4M3.F32.PACK_AB_MERGE_C R190, R190, R199, RZ ;  /* 0x000000c7bebe723e */ /* 0x000fc600048070ff */
[----:B------:R-:W-:Y:S01]  /*4a10*/  @UP0 UMOV UR6, UR26 ;  /* 0x0000001a00060c82 */ /* 0x000fe20008000000 */
[----:B------:R-:W-:Y:S01]  /*4a20*/  @UP0 UMOV UR7, UR27 ;  /* 0x0000001b00070c82 */ /* 0x000fe20008000000 */
[----:B------:R-:W-:Y:S01]  /*4a30*/  BAR.SYNC.DEFER_BLOCKING 0x0 ;  /* 0x0000000000007b1d */ /* 0x000fe20000010000 */
[----:B------:R-:W-:Y:S02]  /*4a40*/  F2FP.SATFINITE.E4M3.F32.PACK_AB_MERGE_C R191, R191, R198, RZ ;  /* 0x000000c6bfbf723e */ /* 0x000fe400048070ff */
[----:B------:R-:W-:Y:S02]  /*4a50*/  F2FP.SATFINITE.E4M3.F32.PACK_AB_MERGE_C R192, R192, R197, RZ ;  /* 0x000000c5c0c0723e */ /* 0x000fe400048070ff */
[----:B------:R-:W-:Y:S02]  /*4a60*/  F2FP.SATFINITE.E4M3.F32.PACK_AB_MERGE_C R193, R193, R196, RZ ;  /* 0x000000c4c1c1723e */ /* 0x000fe400048070ff */
[----:B------:R-:W-:-:S05]  /*4a70*/  LOP3.LUT R196, R7, 0x1c, RZ, 0xc0, !PT ;  /* 0x0000001c07c47812 */ /* 0x000fca00078ec0ff */
[----:B------:R-:W-:Y:S01]  /*4a80*/  IMAD R25, R196, 0x20, R25 ;  /* 0x00000020c4197824 */ /* 0x000fe200078e0219 */
[----:B---3--:R-:W-:Y:S01]  /*4a90*/  F2FP.SATFINITE.E4M3.F32.PACK_AB_MERGE_C R194, R194, R195, RZ ;  /* 0x000000c3c2c2723e */ /* 0x008fe200048070ff */
[----:B------:R-:W-:-:S04]  /*4aa0*/  IMAD R196, R196, 0x4, R27 ;  /* 0x00000004c4c47824 */ /* 0x000fc800078e021b */
[----:B------:R-:W-:Y:S01]  /*4ab0*/  IMAD.IADD R25, R25, 0x1, R196 ;  /* 0x0000000119197824 */ /* 0x000fe200078e02c4 */
[----:B--2---:R-:W-:-:S04]  /*4ac0*/  F2FP.SATFINITE.E4M3.F32.PACK_AB_MERGE_C R148, R149, R148, RZ ;  /* 0x000000949594723e */ /* 0x004fc800048070ff */
[----:B------:R1:W-:Y:S04]  /*4ad0*/  STS.U16 [R25+UR16+0x400], R3 ;  /* 0x0004000319007988 */ /* 0x0003e80008000410 */
[----:B------:R2:W-:Y:S01]  /*4ae0*/  STS.U16 [R25+UR16], R5 ;  /* 0x0000000519007988 */ /* 0x0005e20008000410 */
[----:B----4-:R-:W-:-:S03]  /*4af0*/  F2FP.SATFINITE.E4M3.F32.PACK_AB_MERGE_C R150, R151, R150, RZ ;  /* 0x000000969796723e */ /* 0x010fc600048070ff */
[----:B------:R-:W-:Y:S01]  /*4b00*/  STS.U16 [R25+UR16+0x8], R0 ;  /* 0x0000080019007988 */ /* 0x000fe20008000410 */
[----:B-1----:R-:W-:-:S03]  /*4b10*/  LOP3.LUT R3, R25, 0x10, RZ, 0x3c, !PT ;  /* 0x0000001019037812 */ /* 0x002fc600078e3cff */
[----:B------:R-:W-:Y:S01]  /*4b20*/  STS.U16 [R25+UR16+0x408], R4 ;  /* 0x0004080419007988 */ /* 0x000fe20008000410 */
[----:B--2---:R-:W-:-:S03]  /*4b30*/  LOP3.LUT R5, R25, 0x20, RZ, 0x3c, !PT ;  /* 0x0000002019057812 */ /* 0x004fc600078e3cff */
[----:B------:R-:W-:Y:S04]  /*4b40*/  STS.U16 [R25+UR16+0x8000], R163 ;  /* 0x008000a319007988 */ /* 0x000fe80008000410 */
        /* <DEDUP_REMOVED lines=11> */
[----:B------:R-:W-:Y:S04]  /*4c00*/  STS.U16 [R3+UR16], R6 ;  /* 0x0000000603007988 */ /* 0x000fe80008000410 */
        /* <DEDUP_REMOVED lines=14> */
[----:B------:R1:W-:Y:S04]  /*4cf0*/  STS.U16 [R3+UR16+0xc408], R102 ;  /* 0x00c4086603007988 */ /* 0x0003e80008000410 */
[----:B------:R-:W-:Y:S04]  /*4d00*/  STS.U16 [R5+UR16], R11 ;  /* 0x0000000b05007988 */ /* 0x000fe80008000410 */
[----:B------:R-:W-:Y:S01]  /*4d10*/  STS.U16 [R5+UR16+0x400], R12 ;  /* 0x0004000c05007988 */ /* 0x000fe20008000410 */
[----:B-1----:R-:W-:-:S03]  /*4d20*/  LOP3.LUT R3, R25, 0x30, RZ, 0x3c, !PT ;  /* 0x0000003019037812 */ /* 0x002fc600078e3cff */
        /* <DEDUP_REMOVED lines=50> */
[----:B-1----:R-:W-:-:S02]  /*5050*/  LOP3.LUT R5, R25, 0x60, RZ, 0x3c, !PT ;  /* 0x0000006019057812 */ /* 0x002fc400078e3cff */
[----:B------:R-:W-:Y:S01]  /*5060*/  LOP3.LUT R25, R25, 0x70, RZ, 0x3c, !PT ;  /* 0x0000007019197812 */ /* 0x000fe200078e3cff */
        /* <DEDUP_REMOVED lines=45> */
[----:B------:R-:W-:Y:S01]  /*5340*/  STS.U16 [R25+UR16+0xc408], R150 ;  /* 0x00c4089619007988 */ /* 0x000fe20008000410 */
[----:B------:R1:W-:Y:S06]  /*5350*/  MEMBAR.ALL.CTA ;  /* 0x0000000000007992 */ /* 0x0003ec0000008000 */
[----:B-1----:R-:W1:Y:S02]  /*5360*/  FENCE.VIEW.ASYNC.S ;  /* 0x00000000000073c6 */ /* 0x002e640000000000 */
[----:B-1----:R-:W-:Y:S06]  /*5370*/  BAR.SYNC.DEFER_BLOCKING 0x0 ;  /* 0x0000000000007b1d */ /* 0x002fec0000010000 */
[----:B------:R1:W-:Y:S01]  /*5380*/  @UP1 UTMASTG.2D [UR8], [UR6] ;  /* 0x00000008060013b5 */ /* 0x0003e20008008000 */
[----:B------:R0:W-:Y:S01]  /*5390*/  UTMACMDFLUSH ;  /* 0x00000000000079b7 */ /* 0x0001e20000000000 */
[----:B------:R-:W-:-:S04]  /*53a0*/  DEPBAR.LE SB0, 0x0 ;  /* 0x000080000000791a */ /* 0x000fc80000000000 */
[----:B------:R-:W-:Y:S06]  /*53b0*/  BAR.SYNC.DEFER_BLOCKING 0x0 ;  /* 0x0000000000007b1d */ /* 0x000fec0000010000 */
[----:B-1----:R-:W-:Y:S05]  /*53c0*/  EXIT ;  /* 0x000000000000794d */ /* 0x002fea0003800000 */
.L_x_49:
[----:B------:R-:W1:Y:S02]  /*53d0*/  SYNCS.PHASECHK.TRANS64.TRYWAIT P0, [UR22+0x8000], R0 ;  /* 0x00800000ff0075a7 */ /* 0x000e640008000156 */
[----:B-1----:R-:W-:Y:S05]  /*53e0*/  @!P0 BRA `(.L_x_49) ;  /* 0xfffffffc00f88947 */ /* 0x002fea000383ffff */
[----:B------:R-:W-:Y:S05]  /*53f0*/  BRA `(.L_x_51) ;  /* 0xffffffd800507947 */ /* 0x000fea000383ffff */
.L_x_52:
[----:B------:R-:W-:-:S00]  /*5400*/  BRA `(.L_x_52) ;  /* 0xfffffffc00fc7947 */ /* 0x000fc0000383ffff */
[----:B------:R-:W-:-:S00]  /*5410*/  NOP ;  /* 0x0000000000007918 */ /* 0x000fc00000000000 */
        /* <DEDUP_REMOVED lines=14> */
.L_x_53:


//--------------------- .nv.shared.gluon_wgmma    --------------------------
	.section	.nv.shared.gluon_wgmma,"aw",@nobits
	.sectionflags	@""
	.align	16
	.zero		1024


//--------------------- .nv.shared.reserved.0     --------------------------
	.section	.nv.shared.reserved.0,"aw",@nobits
	.weak		__nv_reservedSMEM_offset_0_alias
	.size		__nv_reservedSMEM_offset_0_alias, 0, 0
	.other		__nv_reservedSMEM_offset_0_alias,@"STO_CUDA_RESERVED_SHARED STV_DEFAULT"
__nv_reservedSMEM_offset_0_alias:
	.zero		0


//--------------------- .nv.constant0.gluon_wgmma --------------------------
	.section	.nv.constant0.gluon_wgmma,"a",@progbits
	.sectionflags	@""
	.align	4
.nv.constant0.gluon_wgmma:
	.zero		608


//--------------------- SYMBOLS --------------------------

	.type		.nv.reservedSmem.offset0,@object
	.size		.nv.reservedSmem.offset0,0x4
